	.headerflags	@"EF_CUDA_TEXMODE_UNIFIED EF_CUDA_64BIT_ADDRESS EF_CUDA_ACCELERATORS EF_CUDA_SM90 EF_CUDA_VIRTUAL_SM(EF_CUDA_SM90)"
	.elftype	@"ET_EXEC"


//--------------------- .nv.info                  --------------------------
	.section	.nv.info,"",@"SHT_CUDA_INFO"
	.align	4


	//----- nvinfo : EIATTR_REGCOUNT
	.align		4
        /*0000*/ 	.byte	0x04, 0x2f
        /*0002*/ 	.short	(.L_1 - .L_0)
	.align		4
.L_0:
        /*0004*/ 	.word	index@(triton_poi_fused_max_pool2d_with_indices_20)
        /*0008*/ 	.word	0x00000050


	//----- nvinfo : EIATTR_MIN_STACK_SIZE
	.align		4
.L_1:
        /*000c*/ 	.byte	0x04, 0x12
        /*000e*/ 	.short	(.L_3 - .L_2)
	.align		4
.L_2:
        /*0010*/ 	.word	index@(triton_poi_fused_max_pool2d_with_indices_20)
        /*0014*/ 	.word	0x00000000


	//----- nvinfo : EIATTR_FRAME_SIZE
	.align		4
.L_3:
        /*0018*/ 	.byte	0x04, 0x11
        /*001a*/ 	.short	(.L_5 - .L_4)
	.align		4
.L_4:
        /*001c*/ 	.word	index@(triton_poi_fused_max_pool2d_with_indices_20)
        /*0020*/ 	.word	0x00000000


	//----- nvinfo : EIATTR_MIN_STACK_SIZE
	.align		4
.L_5:
        /*0024*/ 	.byte	0x04, 0x12
        /*0026*/ 	.short	(.L_7 - .L_6)
	.align		4
.L_6:
        /*0028*/ 	.word	index@(triton_poi_fused_max_pool2d_with_indices_20)
        /*002c*/ 	.word	0x00000000
.L_7:


//--------------------- .nv.info.triton_poi_fused_max_pool2d_with_indices_20 --------------------------
	.section	.nv.info.triton_poi_fused_max_pool2d_with_indices_20,"",@"SHT_CUDA_INFO"
	.sectionflags	@""
	.align	4


	//----- nvinfo : EIATTR_CUDA_API_VERSION
	.align		4
        /*0000*/ 	.byte	0x04, 0x37
        /*0002*/ 	.short	(.L_9 - .L_8)
.L_8:
        /*0004*/ 	.word	0x0000007c


	//----- nvinfo : EIATTR_KPARAM_INFO
	.align		4
.L_9:
        /*0008*/ 	.byte	0x04, 0x17
        /*000a*/ 	.short	(.L_11 - .L_10)
.L_10:
        /*000c*/ 	.word	0x00000000
        /*0010*/ 	.short	0x0004
        /*0012*/ 	.short	0x001c
        /*0014*/ 	.byte	0x00, 0xf0, 0x11, 0x00


	//----- nvinfo : EIATTR_KPARAM_INFO
	.align		4
.L_11:
        /*0018*/ 	.byte	0x04, 0x17
        /*001a*/ 	.short	(.L_13 - .L_12)
.L_12:
        /*001c*/ 	.word	0x00000000
        /*0020*/ 	.short	0x0003
        /*0022*/ 	.short	0x0018
        /*0024*/ 	.byte	0x00, 0xf0, 0x11, 0x00


	//----- nvinfo : EIATTR_KPARAM_INFO
	.align		4
.L_13:
        /*0028*/ 	.byte	0x04, 0x17
        /*002a*/ 	.short	(.L_15 - .L_14)
.L_14:
        /*002c*/ 	.word	0x00000000
        /*0030*/ 	.short	0x0002
        /*0032*/ 	.short	0x0010
        /*0034*/ 	.byte	0x00, 0xf4, 0x21, 0x00


	//----- nvinfo : EIATTR_KPARAM_INFO
	.align		4
.L_15:
        /*0038*/ 	.byte	0x04, 0x17
        /*003a*/ 	.short	(.L_17 - .L_16)
.L_16:
        /*003c*/ 	.word	0x00000000
        /*0040*/ 	.short	0x0001
        /*0042*/ 	.short	0x0008
        /*0044*/ 	.byte	0x00, 0xf4, 0x21, 0x00


	//----- nvinfo : EIATTR_KPARAM_INFO
	.align		4
.L_17:
        /*0048*/ 	.byte	0x04, 0x17
        /*004a*/ 	.short	(.L_19 - .L_18)
.L_18:
        /*004c*/ 	.word	0x00000000
        /*0050*/ 	.short	0x0000
        /*0052*/ 	.short	0x0000
        /*0054*/ 	.byte	0x00, 0xf4, 0x21, 0x00


	//----- nvinfo : EIATTR_SPARSE_MMA_MASK
	.align		4
.L_19:
        /*0058*/ 	.byte	0x03, 0x50
        /*005a*/ 	.short	0x0000


	//----- nvinfo : EIATTR_MAXREG_COUNT
	.align		4
        /*005c*/ 	.byte	0x03, 0x1b
        /*005e*/ 	.short	0x00ff


	//----- nvinfo : EIATTR_EXIT_INSTR_OFFSETS
	.align		4
        /*0060*/ 	.byte	0x04, 0x1c
        /*0062*/ 	.short	(.L_21 - .L_20)


	//   ....[0]....
.L_20:
        /*0064*/ 	.word	0x00002e00


	//   ....[1]....
        /*0068*/ 	.word	0x00002e30


	//----- nvinfo : EIATTR_REQNTID
	.align		4
.L_21:
        /*006c*/ 	.byte	0x04, 0x10
        /*006e*/ 	.short	(.L_23 - .L_22)
.L_22:
        /*0070*/ 	.word	0x00000100
        /*0074*/ 	.word	0x00000001
        /*0078*/ 	.word	0x00000001


	//----- nvinfo : EIATTR_CBANK_PARAM_SIZE
	.align		4
.L_23:
        /*007c*/ 	.byte	0x03, 0x19
        /*007e*/ 	.short	0x0020


	//----- nvinfo : EIATTR_PARAM_CBANK
	.align		4
        /*0080*/ 	.byte	0x04, 0x0a
        /*0082*/ 	.short	(.L_25 - .L_24)
	.align		4
.L_24:
        /*0084*/ 	.word	index@(.nv.constant0.triton_poi_fused_max_pool2d_with_indices_20)
        /*0088*/ 	.short	0x0210
        /*008a*/ 	.short	0x0020


	//----- nvinfo : EIATTR_SW_WAR
	.align		4
.L_25:
        /*008c*/ 	.byte	0x04, 0x36
        /*008e*/ 	.short	(.L_27 - .L_26)
.L_26:
        /*0090*/ 	.word	0x00000008
.L_27:


//--------------------- .nv.callgraph             --------------------------
	.section	.nv.callgraph,"",@"SHT_CUDA_CALLGRAPH"
	.align	4
	.sectionentsize	8
	.align		4
        /*0000*/ 	.word	0x00000000
	.align		4
        /*0004*/ 	.word	0xffffffff
	.align		4
        /*0008*/ 	.word	0x00000000
	.align		4
        /*000c*/ 	.word	0xfffffffe
	.align		4
        /*0010*/ 	.word	0x00000000
	.align		4
        /*0014*/ 	.word	0xfffffffd
	.align		4
        /*0018*/ 	.word	0x00000000
	.align		4
        /*001c*/ 	.word	0xfffffffc


//--------------------- .text.triton_poi_fused_max_pool2d_with_indices_20 --------------------------
	.section	.text.triton_poi_fused_max_pool2d_with_indices_20,"ax",@progbits
	.sectionflags	@"SHF_BARRIERS=1"
	.align	128
        .global         triton_poi_fused_max_pool2d_with_indices_20
        .type           triton_poi_fused_max_pool2d_with_indices_20,@function
        .size           triton_poi_fused_max_pool2d_with_indices_20,(.L_x_1 - triton_poi_fused_max_pool2d_with_indices_20)
        .other          triton_poi_fused_max_pool2d_with_indices_20,@"STO_CUDA_ENTRY STV_DEFAULT"
triton_poi_fused_max_pool2d_with_indices_20:
.text.triton_poi_fused_max_pool2d_with_indices_20:
[----:B------:R-:W0:Y:S01]  /*0000*/  LDC R1, c[0x0][0x28] ;  /* 0x00000a00ff017b82 */ /* 0x000e220000000800 */
[----:B------:R-:W1:Y:S07]  /*0010*/  S2R R54, SR_CTAID.X ;  /* 0x0000000000367919 */ /* 0x000e6e0000002500 */
[----:B------:R-:W2:Y:S01]  /*0020*/  LDC.64 R38, c[0x0][0x210] ;  /* 0x00008400ff267b82 */ /* 0x000ea20000000a00 */
[----:B------:R-:W-:Y:S01]  /*0030*/  IMAD.MOV.U32 R55, RZ, RZ, RZ ;  /* 0x000000ffff377224 */ /* 0x000fe200078e00ff */
[----:B------:R-:W-:Y:S01]  /*0040*/  ULDC.64 UR6, c[0x0][0x208] ;  /* 0x0000820000067ab9 */ /* 0x000fe20000000a00 */
[----:B------:R-:W3:Y:S01]  /*0050*/  S2R R51, SR_TID.X ;  /* 0x0000000000337919 */ /* 0x000ee20000002100 */
[----:B------:R-:W-:-:S02]  /*0060*/  CS2R R56, SRZ ;  /* 0x0000000000387805 */ /* 0x000fc4000001ff00 */
[----:B------:R-:W-:Y:S01]  /*0070*/  CS2R R58, SRZ ;  /* 0x00000000003a7805 */ /* 0x000fe2000001ff00 */
[----:B------:R-:W4:Y:S01]  /*0080*/  S2R R52, SR_CTAID.Y ;  /* 0x0000000000347919 */ /* 0x000f220000002600 */
[----:B-1----:R-:W-:Y:S01]  /*0090*/  IMAD.SHL.U32 R54, R54, 0x10, RZ ;  /* 0x0000001036367824 */ /* 0x002fe200078e00ff */
[----:B---3--:R-:W-:-:S04]  /*00a0*/  SHF.R.U32.HI R53, RZ, 0x4, R51 ;  /* 0x00000004ff357819 */ /* 0x008fc80000011633 */
[----:B------:R-:W-:Y:S02]  /*00b0*/  LOP3.LUT R0, R54, 0xf, R51, 0xf8, !PT ;  /* 0x0000000f36007812 */ /* 0x000fe400078ef833 */
[----:B------:R-:W-:Y:S02]  /*00c0*/  SGXT.U32 R53, R53, 0x4 ;  /* 0x000000043535781a */ /* 0x000fe40000000000 */
[----:B------:R-:W-:Y:S02]  /*00d0*/  SHF.R.S32.HI R3, RZ, 0x1f, R0 ;  /* 0x0000001fff037819 */ /* 0x000fe40000011400 */
[----:B----4-:R-:W-:Y:S02]  /*00e0*/  PRMT R10, R53, 0x6540, R52 ;  /* 0x00006540350a7816 */ /* 0x010fe40000000034 */
[----:B------:R-:W-:Y:S02]  /*00f0*/  LEA.HI R3, R3, R0, RZ, 0x3 ;  /* 0x0000000003037211 */ /* 0x000fe400078f18ff */
[----:B------:R-:W-:Y:S01]  /*0100*/  ISETP.GE.AND P0, PT, R0, 0x40, PT ;  /* 0x000000400000780c */ /* 0x000fe20003f06270 */
[----:B------:R-:W-:Y:S01]  /*0110*/  IMAD.SHL.U32 R10, R10, 0x100, RZ ;  /* 0x000001000a0a7824 */ /* 0x000fe200078e00ff */
[C---:B------:R-:W-:Y:S01]  /*0120*/  LOP3.LUT R5, R3.reuse, 0x7ffffff8, RZ, 0xc0, !PT ;  /* 0x7ffffff803057812 */ /* 0x040fe200078ec0ff */
[----:B------:R-:W-:-:S03]  /*0130*/  IMAD.SHL.U32 R3, R3, 0x4, RZ ;  /* 0x0000000403037824 */ /* 0x000fc600078e00ff */
[----:B------:R-:W-:Y:S01]  /*0140*/  LOP3.LUT R9, R10, 0x1000, RZ, 0xfc, !PT ;  /* 0x000010000a097812 */ /* 0x000fe200078efcff */
[----:B------:R-:W-:Y:S01]  /*0150*/  IMAD.IADD R5, R0, 0x1, -R5 ;  /* 0x0000000100057824 */ /* 0x000fe200078e0a05 */
[----:B------:R-:W-:Y:S02]  /*0160*/  LOP3.LUT R2, R3, 0xffffffe0, RZ, 0xc0, !PT ;  /* 0xffffffe003027812 */ /* 0x000fe400078ec0ff */
[C---:B------:R-:W-:Y:S02]  /*0170*/  LOP3.LUT R8, R10.reuse, 0x2000, RZ, 0xfc, !PT ;  /* 0x000020000a087812 */ /* 0x040fe400078efcff */
[----:B------:R-:W-:Y:S01]  /*0180*/  LOP3.LUT R7, R10, 0x3000, RZ, 0xfc, !PT ;  /* 0x000030000a077812 */ /* 0x000fe200078efcff */
[----:B------:R-:W-:-:S04]  /*0190*/  IMAD R73, R5, 0x2, R2 ;  /* 0x0000000205497824 */ /* 0x000fc800078e0202 */
[C---:B------:R-:W-:Y:S02]  /*01a0*/  IMAD.IADD R3, R73.reuse, 0x1, R10 ;  /* 0x0000000149037824 */ /* 0x040fe400078e020a */
[----:B------:R-:W-:Y:S02]  /*01b0*/  IMAD.IADD R13, R73, 0x1, R9 ;  /* 0x00000001490d7824 */ /* 0x000fe400078e0209 */
[----:B--2---:R-:W-:-:S04]  /*01c0*/  IMAD.WIDE R2, R3, 0x4, R38 ;  /* 0x0000000403027825 */ /* 0x004fc800078e0226 */
[C---:B------:R-:W-:Y:S01]  /*01d0*/  IMAD.IADD R15, R73.reuse, 0x1, R8 ;  /* 0x00000001490f7824 */ /* 0x040fe200078e0208 */
[----:B------:R1:W2:Y:S01]  /*01e0*/  @!P0 LDG.E.EL R55, desc[UR6][R2.64] ;  /* 0x0000000602378981 */ /* 0x0002a2000c2e1900 */
[----:B------:R-:W-:Y:S01]  /*01f0*/  IMAD.IADD R17, R73, 0x1, R7 ;  /* 0x0000000149117824 */ /* 0x000fe200078e0207 */
[C---:B------:R-:W-:Y:S01]  /*0200*/  LOP3.LUT R6, R10.reuse, 0x4000, RZ, 0xfc, !PT ;  /* 0x000040000a067812 */ /* 0x040fe200078efcff */
[----:B------:R-:W-:Y:S01]  /*0210*/  IMAD.WIDE R12, R13, 0x4, R38 ;  /* 0x000000040d0c7825 */ /* 0x000fe200078e0226 */
[----:B------:R-:W-:-:S03]  /*0220*/  LOP3.LUT R5, R10, 0x5000, RZ, 0xfc, !PT ;  /* 0x000050000a057812 */ /* 0x000fc600078efcff */
[--C-:B------:R-:W-:Y:S01]  /*0230*/  IMAD.WIDE R14, R15, 0x4, R38.reuse ;  /* 0x000000040f0e7825 */ /* 0x100fe200078e0226 */
[----:B------:R-:W-:Y:S01]  /*0240*/  CS2R R62, SRZ ;  /* 0x00000000003e7805 */ /* 0x000fe2000001ff00 */
[----:B------:R3:W4:Y:S01]  /*0250*/  @!P0 LDG.E.EL R56, desc[UR6][R12.64] ;  /* 0x000000060c388981 */ /* 0x000722000c2e1900 */
[C---:B-1----:R-:W-:Y:S01]  /*0260*/  LOP3.LUT R2, R10.reuse, 0x8000, RZ, 0xfc, !PT ;  /* 0x000080000a027812 */ /* 0x042fe200078efcff */
[----:B------:R-:W-:Y:S01]  /*0270*/  IMAD.WIDE R16, R17, 0x4, R38 ;  /* 0x0000000411107825 */ /* 0x000fe200078e0226 */
[C---:B------:R-:W-:Y:S01]  /*0280*/  LOP3.LUT R4, R10.reuse, 0x6000, RZ, 0xfc, !PT ;  /* 0x000060000a047812 */ /* 0x040fe200078efcff */
[----:B------:R1:W5:Y:S02]  /*0290*/  @!P0 LDG.E.EL R57, desc[UR6][R14.64] ;  /* 0x000000060e398981 */ /* 0x000364000c2e1900 */
[----:B------:R-:W-:Y:S01]  /*02a0*/  IMAD.IADD R21, R73, 0x1, R2 ;  /* 0x0000000149157824 */ /* 0x000fe200078e0202 */
[C---:B------:R-:W-:Y:S01]  /*02b0*/  LOP3.LUT R3, R10.reuse, 0x7000, RZ, 0xfc, !PT ;  /* 0x000070000a037812 */ /* 0x040fe200078efcff */
[----:B------:R1:W2:Y:S01]  /*02c0*/  @!P0 LDG.E.EL R58, desc[UR6][R16.64] ;  /* 0x00000006103a8981 */ /* 0x0002a2000c2e1900 */
[----:B------:R-:W-:Y:S01]  /*02d0*/  LOP3.LUT R0, R10, 0x9000, RZ, 0xfc, !PT ;  /* 0x000090000a007812 */ /* 0x000fe200078efcff */
[----:B------:R-:W-:Y:S01]  /*02e0*/  IMAD.WIDE R20, R21, 0x4, R38 ;  /* 0x0000000415147825 */ /* 0x000fe200078e0226 */
[----:B------:R-:W-:-:S03]  /*02f0*/  CS2R R60, SRZ ;  /* 0x00000000003c7805 */ /* 0x000fc6000001ff00 */
[C---:B---3--:R-:W-:Y:S01]  /*0300*/  IMAD.IADD R13, R73.reuse, 0x1, R6 ;  /* 0x00000001490d7824 */ /* 0x048fe200078e0206 */
[----:B------:R3:W2:Y:S01]  /*0310*/  @!P0 LDG.E.EL R63, desc[UR6][R20.64] ;  /* 0x00000006143f8981 */ /* 0x0006a2000c2e1900 */
[C---:B-1----:R-:W-:Y:S01]  /*0320*/  IMAD.IADD R15, R73.reuse, 0x1, R5 ;  /* 0x00000001490f7824 */ /* 0x042fe200078e0205 */
[C---:B------:R-:W-:Y:S01]  /*0330*/  LOP3.LUT R75, R10.reuse, 0xa000, RZ, 0xfc, !PT ;  /* 0x0000a0000a4b7812 */ /* 0x040fe200078efcff */
[C---:B0-----:R-:W-:Y:S01]  /*0340*/  IMAD.IADD R17, R73.reuse, 0x1, R4 ;  /* 0x0000000149117824 */ /* 0x041fe200078e0204 */
[----:B------:R-:W-:Y:S01]  /*0350*/  LOP3.LUT R77, R10, 0xb000, RZ, 0xfc, !PT ;  /* 0x0000b0000a4d7812 */ /* 0x000fe200078efcff */
[----:B------:R-:W-:Y:S02]  /*0360*/  IMAD.IADD R19, R73, 0x1, R3 ;  /* 0x0000000149137824 */ /* 0x000fe400078e0203 */
[----:B------:R-:W-:-:S04]  /*0370*/  IMAD.WIDE R12, R13, 0x4, R38 ;  /* 0x000000040d0c7825 */ /* 0x000fc800078e0226 */
[----:B------:R-:W-:Y:S01]  /*0380*/  IMAD.WIDE R14, R15, 0x4, R38 ;  /* 0x000000040f0e7825 */ /* 0x000fe200078e0226 */
[----:B------:R-:W-:Y:S01]  /*0390*/  CS2R R64, SRZ ;  /* 0x0000000000407805 */ /* 0x000fe2000001ff00 */
[----:B------:R0:W2:Y:S02]  /*03a0*/  @!P0 LDG.E.EL R59, desc[UR6][R12.64] ;  /* 0x000000060c3b8981 */ /* 0x0000a4000c2e1900 */
[----:B---3--:R-:W-:Y:S01]  /*03b0*/  IMAD.IADD R21, R73, 0x1, R0 ;  /* 0x0000000149157824 */ /* 0x008fe200078e0200 */
[C---:B------:R-:W-:Y:S01]  /*03c0*/  LOP3.LUT R76, R10.reuse, 0xc000, RZ, 0xfc, !PT ;  /* 0x0000c0000a4c7812 */ /* 0x040fe200078efcff */
[--C-:B------:R-:W-:Y:S01]  /*03d0*/  IMAD.WIDE R16, R17, 0x4, R38.reuse ;  /* 0x0000000411107825 */ /* 0x100fe200078e0226 */
[----:B------:R1:W3:Y:S01]  /*03e0*/  @!P0 LDG.E.EL R60, desc[UR6][R14.64] ;  /* 0x000000060e3c8981 */ /* 0x0002e2000c2e1900 */
[----:B------:R-:W-:Y:S02]  /*03f0*/  LOP3.LUT R74, R10, 0xd000, RZ, 0xfc, !PT ;  /* 0x0000d0000a4a7812 */ /* 0x000fe400078efcff */
[--C-:B------:R-:W-:Y:S01]  /*0400*/  IMAD.WIDE R18, R19, 0x4, R38.reuse ;  /* 0x0000000413127825 */ /* 0x100fe200078e0226 */
[----:B------:R1:W2:Y:S03]  /*0410*/  @!P0 LDG.E.EL R61, desc[UR6][R16.64] ;  /* 0x00000006103d8981 */ /* 0x0002a6000c2e1900 */
[----:B------:R-:W-:Y:S01]  /*0420*/  IMAD.WIDE R20, R21, 0x4, R38 ;  /* 0x0000000415147825 */ /* 0x000fe200078e0226 */
[----:B------:R1:W2:Y:S03]  /*0430*/  @!P0 LDG.E.EL R62, desc[UR6][R18.64] ;  /* 0x00000006123e8981 */ /* 0x0002a6000c2e1900 */
[C---:B0-----:R-:W-:Y:S01]  /*0440*/  IMAD.IADD R13, R73.reuse, 0x1, R75 ;  /* 0x00000001490d7824 */ /* 0x041fe200078e024b */
[----:B------:R-:W-:Y:S01]  /*0450*/  CS2R R66, SRZ ;  /* 0x0000000000427805 */ /* 0x000fe2000001ff00 */
[C---:B-1----:R-:W-:Y:S01]  /*0460*/  IMAD.IADD R15, R73.reuse, 0x1, R77 ;  /* 0x00000001490f7824 */ /* 0x042fe200078e024d */
[----:B------:R0:W2:Y:S01]  /*0470*/  @!P0 LDG.E.EL R65, desc[UR6][R20.64] ;  /* 0x0000000614418981 */ /* 0x0000a2000c2e1900 */
[----:B------:R-:W-:-:S02]  /*0480*/  VIADD R23, R73, 0x1 ;  /* 0x0000000149177836 */ /* 0x000fc40000000000 */
[C---:B------:R-:W-:Y:S02]  /*0490*/  IMAD.IADD R17, R73.reuse, 0x1, R76 ;  /* 0x0000000149117824 */ /* 0x040fe400078e024c */
[----:B------:R-:W-:Y:S02]  /*04a0*/  IMAD.IADD R19, R73, 0x1, R74 ;  /* 0x0000000149137824 */ /* 0x000fe400078e024a */
[----:B------:R-:W-:-:S04]  /*04b0*/  IMAD.WIDE R12, R13, 0x4, R38 ;  /* 0x000000040d0c7825 */ /* 0x000fc800078e0226 */
[----:B------:R-:W-:Y:S01]  /*04c0*/  IMAD.WIDE R14, R15, 0x4, R38 ;  /* 0x000000040f0e7825 */ /* 0x000fe200078e0226 */
[----:B------:R1:W2:Y:S03]  /*04d0*/  @!P0 LDG.E.EL R64, desc[UR6][R12.64] ;  /* 0x000000060c408981 */ /* 0x0002a6000c2e1900 */
[----:B0-----:R-:W-:Y:S01]  /*04e0*/  IMAD.IADD R21, R10, 0x1, R23 ;  /* 0x000000010a157824 */ /* 0x001fe200078e0217 */
[----:B------:R0:W2:Y:S01]  /*04f0*/  @!P0 LDG.E.EL R67, desc[UR6][R14.64] ;  /* 0x000000060e438981 */ /* 0x0000a2000c2e1900 */
[----:B------:R-:W-:Y:S02]  /*0500*/  VIADD R11, R73, 0x10 ;  /* 0x00000010490b7836 */ /* 0x000fe40000000000 */
[----:B------:R-:W-:Y:S02]  /*0510*/  IMAD.MOV.U32 R69, RZ, RZ, RZ ;  /* 0x000000ffff457224 */ /* 0x000fe400078e00ff */
[----:B------:R-:W-:-:S04]  /*0520*/  IMAD.WIDE R16, R17, 0x4, R38 ;  /* 0x0000000411107825 */ /* 0x000fc800078e0226 */
[--C-:B------:R-:W-:Y:S01]  /*0530*/  IMAD.WIDE R18, R19, 0x4, R38.reuse ;  /* 0x0000000413127825 */ /* 0x100fe200078e0226 */
[----:B------:R0:W2:Y:S03]  /*0540*/  @!P0 LDG.E.EL R66, desc[UR6][R16.64] ;  /* 0x0000000610428981 */ /* 0x0000a6000c2e1900 */
[----:B------:R-:W-:Y:S01]  /*0550*/  IMAD.MOV.U32 R50, RZ, RZ, RZ ;  /* 0x000000ffff327224 */ /* 0x000fe200078e00ff */
[----:B------:R0:W2:Y:S01]  /*0560*/  @!P0 LDG.E.EL R69, desc[UR6][R18.64] ;  /* 0x0000000612458981 */ /* 0x0000a2000c2e1900 */
[----:B------:R-:W-:Y:S01]  /*0570*/  IMAD.WIDE R20, R21, 0x4, R38 ;  /* 0x0000000415147825 */ /* 0x000fe200078e0226 */
[----:B------:R-:W-:-:S03]  /*0580*/  CS2R R48, SRZ ;  /* 0x0000000000307805 */ /* 0x000fc6000001ff00 */
[----:B-1----:R-:W-:Y:S01]  /*0590*/  IMAD.IADD R13, R10, 0x1, R11 ;  /* 0x000000010a0d7824 */ /* 0x002fe200078e020b */
[----:B------:R-:W-:Y:S01]  /*05a0*/  CS2R R46, SRZ ;  /* 0x00000000002e7805 */ /* 0x000fe2000001ff00 */
[--C-:B0-----:R-:W-:Y:S01]  /*05b0*/  IMAD.IADD R15, R9, 0x1, R23.reuse ;  /* 0x00000001090f7824 */ /* 0x101fe200078e0217 */
[----:B------:R-:W2:Y:S01]  /*05c0*/  @!P0 LDG.E.EL R50, desc[UR6][R20.64] ;  /* 0x0000000614328981 */ /* 0x000ea2000c2e1900 */
[----:B------:R-:W-:Y:S02]  /*05d0*/  IMAD.IADD R17, R8, 0x1, R23 ;  /* 0x0000000108117824 */ /* 0x000fe400078e0217 */
[----:B------:R-:W-:-:S04]  /*05e0*/  IMAD.WIDE R12, R13, 0x4, R38 ;  /* 0x000000040d0c7825 */ /* 0x000fc800078e0226 */
[--C-:B------:R-:W-:Y:S01]  /*05f0*/  IMAD.WIDE R18, R15, 0x4, R38.reuse ;  /* 0x000000040f127825 */ /* 0x100fe200078e0226 */
[----:B------:R0:W2:Y:S03]  /*0600*/  @!P0 LDG.E.EL R49, desc[UR6][R12.64] ;  /* 0x000000060c318981 */ /* 0x0000a6000c2e1900 */
[----:B------:R-:W-:Y:S01]  /*0610*/  IMAD.WIDE R16, R17, 0x4, R38 ;  /* 0x0000000411107825 */ /* 0x000fe200078e0226 */
[----:B------:R-:W4:Y:S03]  /*0620*/  @!P0 LDG.E.EL R47, desc[UR6][R18.64] ;  /* 0x00000006122f8981 */ /* 0x000f26000c2e1900 */
[--C-:B------:R-:W-:Y:S01]  /*0630*/  IMAD.IADD R25, R7, 0x1, R23.reuse ;  /* 0x0000000107197824 */ /* 0x100fe200078e0217 */
[----:B------:R-:W-:Y:S01]  /*0640*/  CS2R R36, SRZ ;  /* 0x0000000000247805 */ /* 0x000fe2000001ff00 */
[--C-:B------:R-:W-:Y:S01]  /*0650*/  IMAD.IADD R31, R2, 0x1, R23.reuse ;  /* 0x00000001021f7824 */ /* 0x100fe200078e0217 */
[----:B------:R1:W5:Y:S01]  /*0660*/  @!P0 LDG.E.EL R48, desc[UR6][R16.64] ;  /* 0x0000000610308981 */ /* 0x000362000c2e1900 */
[----:B0-----:R-:W-:Y:S01]  /*0670*/  IMAD.IADD R13, R4, 0x1, R23 ;  /* 0x00000001040d7824 */ /* 0x001fe200078e0217 */
[----:B------:R-:W-:Y:S01]  /*0680*/  CS2R R34, SRZ ;  /* 0x0000000000227805 */ /* 0x000fe2000001ff00 */
[----:B------:R-:W-:-:S04]  /*0690*/  IMAD.WIDE R14, R25, 0x4, R38 ;  /* 0x00000004190e7825 */ /* 0x000fc800078e0226 */
[----:B------:R-:W-:Y:S01]  /*06a0*/  IMAD.IADD R29, R3, 0x1, R23 ;  /* 0x00000001031d7824 */ /* 0x000fe200078e0217 */
[----:B------:R0:W2:Y:S01]  /*06b0*/  @!P0 LDG.E.EL R37, desc[UR6][R14.64] ;  /* 0x000000060e258981 */ /* 0x0000a2000c2e1900 */
[----:B-1----:R-:W-:-:S04]  /*06c0*/  IMAD.WIDE R16, R13, 0x4, R38 ;  /* 0x000000040d107825 */ /* 0x002fc800078e0226 */
[----:B------:R-:W-:Y:S01]  /*06d0*/  IMAD.WIDE R12, R31, 0x4, R38 ;  /* 0x000000041f0c7825 */ /* 0x000fe200078e0226 */
[----:B------:R-:W2:Y:S03]  /*06e0*/  @!P0 LDG.E.EL R36, desc[UR6][R16.64] ;  /* 0x0000000610248981 */ /* 0x000ea6000c2e1900 */
[----:B------:R-:W-:Y:S01]  /*06f0*/  IMAD.IADD R45, R9, 0x1, R11 ;  /* 0x00000001092d7824 */ /* 0x000fe200078e020b */
[----:B------:R1:W2:Y:S01]  /*0700*/  @!P0 LDG.E.EL R34, desc[UR6][R12.64] ;  /* 0x000000060c228981 */ /* 0x0002a2000c2e1900 */
[----:B0-----:R-:W-:Y:S01]  /*0710*/  IMAD.WIDE R14, R29, 0x4, R38 ;  /* 0x000000041d0e7825 */ /* 0x001fe200078e0226 */
[----:B------:R-:W-:-:S03]  /*0720*/  CS2R R28, SRZ ;  /* 0x00000000001c7805 */ /* 0x000fc6000001ff00 */
[----:B-1----:R-:W-:-:S05]  /*0730*/  IMAD.WIDE R12, R45, 0x4, R38 ;  /* 0x000000042d0c7825 */ /* 0x002fca00078e0226 */
[----:B------:R-:W3:Y:S01]  /*0740*/  @!P0 LDG.E.EL R28, desc[UR6][R12.64] ;  /* 0x000000060c1c8981 */ /* 0x000ee2000c2e1900 */
[--C-:B------:R-:W-:Y:S01]  /*0750*/  IMAD.IADD R41, R77, 0x1, R23.reuse ;  /* 0x000000014d297824 */ /* 0x100fe200078e0217 */
[----:B------:R-:W-:Y:S01]  /*0760*/  CS2R R30, SRZ ;  /* 0x00000000001e7805 */ /* 0x000fe2000001ff00 */
[----:B------:R-:W-:Y:S02]  /*0770*/  IMAD.IADD R25, R6, 0x1, R23 ;  /* 0x0000000106197824 */ /* 0x000fe400078e0217 */
[----:B------:R-:W-:-:S04]  /*0780*/  IMAD.WIDE R16, R41, 0x4, R38 ;  /* 0x0000000429107825 */ /* 0x000fc800078e0226 */
[----:B------:R-:W-:Y:S01]  /*0790*/  IMAD.WIDE R20, R25, 0x4, R38 ;  /* 0x0000000419147825 */ /* 0x000fe200078e0226 */
[----:B------:R0:W3:Y:S03]  /*07a0*/  @!P0 LDG.E.EL R30, desc[UR6][R16.64] ;  /* 0x00000006101e8981 */ /* 0x0000e6000c2e1900 */
[--C-:B------:R-:W-:Y:S01]  /*07b0*/  IMAD.IADD R25, R0, 0x1, R23.reuse ;  /* 0x0000000100197824 */ /* 0x100fe200078e0217 */
[----:B------:R-:W-:Y:S01]  /*07c0*/  CS2R R32, SRZ ;  /* 0x0000000000207805 */ /* 0x000fe2000001ff00 */
[----:B------:R1:W3:Y:S01]  /*07d0*/  @!P0 LDG.E.EL R46, desc[UR6][R20.64] ;  /* 0x00000006142e8981 */ /* 0x0002e2000c2e1900 */
[----:B------:R-:W-:Y:S02]  /*07e0*/  IMAD.IADD R43, R76, 0x1, R23 ;  /* 0x000000014c2b7824 */ /* 0x000fe400078e0217 */
[----:B0-----:R-:W-:Y:S02]  /*07f0*/  IMAD.IADD R17, R8, 0x1, R11 ;  /* 0x0000000108117824 */ /* 0x001fe400078e020b */
[----:B------:R0:W3:Y:S01]  /*0800*/  @!P0 LDG.E.EL R33, desc[UR6][R14.64] ;  /* 0x000000060e218981 */ /* 0x0000e2000c2e1900 */
[----:B-1----:R-:W-:Y:S01]  /*0810*/  IMAD.WIDE R20, R25, 0x4, R38 ;  /* 0x0000000419147825 */ /* 0x002fe200078e0226 */
[----:B------:R-:W-:-:S03]  /*0820*/  CS2R R24, SRZ ;  /* 0x0000000000187805 */ /* 0x000fc6000001ff00 */
[----:B------:R-:W-:-:S04]  /*0830*/  IMAD.WIDE R16, R17, 0x4, R38 ;  /* 0x0000000411107825 */ /* 0x000fc800078e0226 */
[----:B------:R-:W-:Y:S01]  /*0840*/  IMAD.MOV.U32 R22, RZ, RZ, RZ ;  /* 0x000000ffff167224 */ /* 0x000fe200078e00ff */
[----:B------:R-:W3:Y:S01]  /*0850*/  @!P0 LDG.E.EL R25, desc[UR6][R16.64] ;  /* 0x0000000610198981 */ /* 0x000ee2000c2e1900 */
[----:B0-----:R-:W-:Y:S01]  /*0860*/  IMAD.WIDE R14, R43, 0x4, R38 ;  /* 0x000000042b0e7825 */ /* 0x001fe200078e0226 */
[C---:B------:R-:W-:Y:S02]  /*0870*/  LOP3.LUT R68, R10.reuse, 0xe000, RZ, 0xfc, !PT ;  /* 0x0000e0000a447812 */ /* 0x040fe400078efcff */
[----:B------:R-:W-:Y:S01]  /*0880*/  LOP3.LUT R70, R10, 0xf000, RZ, 0xfc, !PT ;  /* 0x0000f0000a467812 */ /* 0x000fe200078efcff */
[C---:B------:R-:W-:Y:S01]  /*0890*/  IMAD.IADD R27, R5.reuse, 0x1, R23 ;  /* 0x00000001051b7824 */ /* 0x040fe200078e0217 */
[----:B------:R0:W3:Y:S01]  /*08a0*/  @!P0 LDG.E.EL R29, desc[UR6][R14.64] ;  /* 0x000000060e1d8981 */ /* 0x0000e2000c2e1900 */
[--C-:B------:R-:W-:Y:S02]  /*08b0*/  IMAD.IADD R13, R6, 0x1, R11.reuse ;  /* 0x00000001060d7824 */ /* 0x100fe400078e020b */
[--C-:B------:R-:W-:Y:S01]  /*08c0*/  IMAD.IADD R45, R5, 0x1, R11.reuse ;  /* 0x00000001052d7824 */ /* 0x100fe200078e020b */
[----:B------:R-:W3:Y:S01]  /*08d0*/  @!P0 LDG.E.EL R32, desc[UR6][R20.64] ;  /* 0x0000000614208981 */ /* 0x000ee2000c2e1900 */
[----:B0-----:R-:W-:-:S04]  /*08e0*/  IMAD.IADD R15, R7, 0x1, R11 ;  /* 0x00000001070f7824 */ /* 0x001fc800078e020b */
[----:B------:R-:W-:-:S05]  /*08f0*/  IMAD.WIDE R14, R15, 0x4, R38 ;  /* 0x000000040f0e7825 */ /* 0x000fca00078e0226 */
[----:B------:R-:W3:Y:S01]  /*0900*/  @!P0 LDG.E.EL R22, desc[UR6][R14.64] ;  /* 0x000000060e168981 */ /* 0x000ee2000c2e1900 */
[----:B------:R-:W-:-:S04]  /*0910*/  IMAD.WIDE R18, R27, 0x4, R38 ;  /* 0x000000041b127825 */ /* 0x000fc800078e0226 */
[--C-:B------:R-:W-:Y:S01]  /*0920*/  IMAD.IADD R27, R75, 0x1, R23.reuse ;  /* 0x000000014b1b7824 */ /* 0x100fe200078e0217 */
[----:B------:R0:W5:Y:S01]  /*0930*/  @!P0 LDG.E.EL R35, desc[UR6][R18.64] ;  /* 0x0000000612238981 */ /* 0x000162000c2e1900 */
[--C-:B------:R-:W-:Y:S02]  /*0940*/  IMAD.IADD R43, R74, 0x1, R23.reuse ;  /* 0x000000014a2b7824 */ /* 0x100fe400078e0217 */
[----:B------:R-:W-:Y:S02]  /*0950*/  IMAD.IADD R41, R68, 0x1, R23 ;  /* 0x0000000144297824 */ /* 0x000fe400078e0217 */
[----:B0-----:R-:W-:-:S05]  /*0960*/  IMAD.WIDE R18, R27, 0x4, R38 ;  /* 0x000000041b127825 */ /* 0x001fca00078e0226 */
[----:B------:R0:W5:Y:S01]  /*0970*/  @!P0 LDG.E.EL R31, desc[UR6][R18.64] ;  /* 0x00000006121f8981 */ /* 0x000162000c2e1900 */
[----:B------:R-:W-:-:S04]  /*0980*/  IMAD.WIDE R12, R13, 0x4, R38 ;  /* 0x000000040d0c7825 */ /* 0x000fc800078e0226 */
[----:B0-----:R-:W-:Y:S02]  /*0990*/  IMAD.IADD R19, R70, 0x1, R23 ;  /* 0x0000000146137824 */ /* 0x001fe400078e0217 */
[----:B------:R-:W-:-:S06]  /*09a0*/  IMAD.MOV.U32 R23, RZ, RZ, RZ ;  /* 0x000000ffff177224 */ /* 0x000fcc00078e00ff */
[----:B------:R-:W5:Y:S01]  /*09b0*/  @!P0 LDG.E.EL R23, desc[UR6][R12.64] ;  /* 0x000000060c178981 */ /* 0x000f62000c2e1900 */
[----:B------:R-:W-:Y:S01]  /*09c0*/  CS2R R20, SRZ ;  /* 0x0000000000147805 */ /* 0x000fe2000001ff00 */
[----:B------:R-:W-:-:S05]  /*09d0*/  IMAD.WIDE R44, R45, 0x4, R38 ;  /* 0x000000042d2c7825 */ /* 0x000fca00078e0226 */
[----:B------:R-:W5:Y:S01]  /*09e0*/  @!P0 LDG.E.EL R20, desc[UR6][R44.64] ;  /* 0x000000062c148981 */ /* 0x000f62000c2e1900 */
[----:B------:R-:W-:Y:S01]  /*09f0*/  CS2R R26, SRZ ;  /* 0x00000000001a7805 */ /* 0x000fe2000001ff00 */
[----:B------:R-:W-:-:S04]  /*0a00*/  IMAD.WIDE R40, R41, 0x4, R38 ;  /* 0x0000000429287825 */ /* 0x000fc800078e0226 */
[----:B------:R-:W-:Y:S01]  /*0a10*/  IMAD.IADD R71, R4, 0x1, R11 ;  /* 0x0000000104477824 */ /* 0x000fe200078e020b */
[----:B------:R0:W5:Y:S01]  /*0a20*/  @!P0 LDG.E.EL R27, desc[UR6][R40.64] ;  /* 0x00000006281b8981 */ /* 0x000162000c2e1900 */
[----:B------:R-:W-:-:S04]  /*0a30*/  IMAD.WIDE R42, R43, 0x4, R38 ;  /* 0x000000042b2a7825 */ /* 0x000fc800078e0226 */
[--C-:B------:R-:W-:Y:S01]  /*0a40*/  IMAD.WIDE R18, R19, 0x4, R38.reuse ;  /* 0x0000000413127825 */ /* 0x100fe200078e0226 */
[----:B------:R1:W5:Y:S03]  /*0a50*/  @!P0 LDG.E.EL R26, desc[UR6][R42.64] ;  /* 0x000000062a1a8981 */ /* 0x000366000c2e1900 */
[----:B0-----:R-:W-:Y:S01]  /*0a60*/  IMAD.WIDE R40, R71, 0x4, R38 ;  /* 0x0000000447287825 */ /* 0x001fe200078e0226 */
[----:B------:R0:W5:Y:S04]  /*0a70*/  @!P0 LDG.E.EL R24, desc[UR6][R18.64] ;  /* 0x0000000612188981 */ /* 0x000168000c2e1900 */
[----:B------:R0:W5:Y:S01]  /*0a80*/  @!P0 LDG.E.EL R21, desc[UR6][R40.64] ;  /* 0x0000000628158981 */ /* 0x000162000c2e1900 */
[----:B-1----:R-:W-:-:S04]  /*0a90*/  IMAD.IADD R43, R3, 0x1, R11 ;  /* 0x00000001032b7824 */ /* 0x002fc800078e020b */
[----:B------:R-:W-:Y:S01]  /*0aa0*/  IMAD.WIDE R14, R43, 0x4, R38 ;  /* 0x000000042b0e7825 */ /* 0x000fe200078e0226 */
[----:B0-----:R-:W-:-:S06]  /*0ab0*/  CS2R R18, SRZ ;  /* 0x0000000000127805 */ /* 0x001fcc000001ff00 */
[----:B------:R0:W5:Y:S01]  /*0ac0*/  @!P0 LDG.E.EL R18, desc[UR6][R14.64] ;  /* 0x000000060e128981 */ /* 0x000162000c2e1900 */
[----:B------:R-:W-:-:S04]  /*0ad0*/  IMAD.IADD R43, R2, 0x1, R11 ;  /* 0x00000001022b7824 */ /* 0x000fc800078e020b */
[----:B------:R-:W-:-:S05]  /*0ae0*/  IMAD.WIDE R42, R43, 0x4, R38 ;  /* 0x000000042b2a7825 */ /* 0x000fca00078e0226 */
[----:B------:R1:W5:Y:S01]  /*0af0*/  @!P0 LDG.E.EL R19, desc[UR6][R42.64] ;  /* 0x000000062a138981 */ /* 0x000362000c2e1900 */
[----:B------:R-:W-:Y:S01]  /*0b00*/  IMAD.IADD R71, R0, 0x1, R11 ;  /* 0x0000000100477824 */ /* 0x000fe200078e020b */
[----:B------:R-:W-:-:S03]  /*0b10*/  CS2R R16, SRZ ;  /* 0x0000000000107805 */ /* 0x000fc6000001ff00 */
[----:B------:R-:W-:-:S05]  /*0b20*/  IMAD.WIDE R12, R71, 0x4, R38 ;  /* 0x00000004470c7825 */ /* 0x000fca00078e0226 */
[----:B------:R1:W5:Y:S01]  /*0b30*/  @!P0 LDG.E.EL R17, desc[UR6][R12.64] ;  /* 0x000000060c118981 */ /* 0x000362000c2e1900 */
[--C-:B------:R-:W-:Y:S02]  /*0b40*/  IMAD.IADD R41, R77, 0x1, R11.reuse ;  /* 0x000000014d297824 */ /* 0x100fe400078e020b */
[----:B------:R-:W-:Y:S01]  /*0b50*/  IMAD.IADD R71, R75, 0x1, R11 ;  /* 0x000000014b477824 */ /* 0x000fe200078e020b */
[----:B0-----:R-:W-:Y:S01]  /*0b60*/  CS2R R14, SRZ ;  /* 0x00000000000e7805 */ /* 0x001fe2000001ff00 */
[----:B------:R-:W-:-:S04]  /*0b70*/  IMAD.WIDE R40, R41, 0x4, R38 ;  /* 0x0000000429287825 */ /* 0x000fc800078e0226 */
[----:B------:R-:W-:Y:S01]  /*0b80*/  IMAD.WIDE R44, R71, 0x4, R38 ;  /* 0x00000004472c7825 */ /* 0x000fe200078e0226 */
[----:B------:R0:W5:Y:S03]  /*0b90*/  @!P0 LDG.E.EL R15, desc[UR6][R40.64] ;  /* 0x00000006280f8981 */ /* 0x000166000c2e1900 */
[--C-:B------:R-:W-:Y:S01]  /*0ba0*/  IMAD.IADD R71, R76, 0x1, R11.reuse ;  /* 0x000000014c477824 */ /* 0x100fe200078e020b */
[----:B------:R0:W5:Y:S01]  /*0bb0*/  @!P0 LDG.E.EL R16, desc[UR6][R44.64] ;  /* 0x000000062c108981 */ /* 0x000162000c2e1900 */
[----:B-1----:R-:W-:Y:S01]  /*0bc0*/  IMAD.IADD R43, R74, 0x1, R11 ;  /* 0x000000014a2b7824 */ /* 0x002fe200078e020b */
[----:B------:R-:W-:Y:S01]  /*0bd0*/  CS2R R12, SRZ ;  /* 0x00000000000c7805 */ /* 0x000fe2000001ff00 */
[----:B0-----:R-:W-:-:S04]  /*0be0*/  IMAD.WIDE R40, R71, 0x4, R38 ;  /* 0x0000000447287825 */ /* 0x001fc800078e0226 */
[--C-:B------:R-:W-:Y:S01]  /*0bf0*/  IMAD.IADD R45, R68, 0x1, R11.reuse ;  /* 0x00000001442d7824 */ /* 0x100fe200078e020b */
[----:B------:R0:W5:Y:S01]  /*0c00*/  @!P0 LDG.E.EL R14, desc[UR6][R40.64] ;  /* 0x00000006280e8981 */ /* 0x000162000c2e1900 */
[----:B------:R-:W-:Y:S02]  /*0c10*/  IMAD.IADD R71, R70, 0x1, R11 ;  /* 0x0000000146477824 */ /* 0x000fe400078e020b */
[----:B------:R-:W-:-:S04]  /*0c20*/  IMAD.WIDE R42, R43, 0x4, R38 ;  /* 0x000000042b2a7825 */ /* 0x000fc800078e0226 */
[--C-:B------:R-:W-:Y:S01]  /*0c30*/  IMAD.WIDE R44, R45, 0x4, R38.reuse ;  /* 0x000000042d2c7825 */ /* 0x100fe200078e0226 */
[----:B------:R1:W5:Y:S03]  /*0c40*/  @!P0 LDG.E.EL R13, desc[UR6][R42.64] ;  /* 0x000000062a0d8981 */ /* 0x000366000c2e1900 */
[----:B0-----:R-:W-:Y:S01]  /*0c50*/  IMAD.WIDE R40, R71, 0x4, R38 ;  /* 0x0000000447287825 */ /* 0x001fe200078e0226 */
[----:B------:R0:W5:Y:S03]  /*0c60*/  @!P0 LDG.E.EL R12, desc[UR6][R44.64] ;  /* 0x000000062c0c8981 */ /* 0x000166000c2e1900 */
[----:B------:R-:W-:Y:S02]  /*0c70*/  IMAD.IADD R71, R73, 0x1, R68 ;  /* 0x0000000149477824 */ /* 0x000fe400078e0244 */
[----:B------:R-:W-:-:S02]  /*0c80*/  IMAD.MOV.U32 R11, RZ, RZ, RZ ;  /* 0x000000ffff0b7224 */ /* 0x000fc400078e00ff */
[----:B------:R-:W-:Y:S02]  /*0c90*/  IMAD.MOV.U32 R72, RZ, RZ, RZ ;  /* 0x000000ffff487224 */ /* 0x000fe400078e00ff */
[----:B-1----:R-:W-:Y:S02]  /*0ca0*/  IMAD.WIDE R42, R71, 0x4, R38 ;  /* 0x00000004472a7825 */ /* 0x002fe400078e0226 */
[----:B------:R1:W5:Y:S02]  /*0cb0*/  @!P0 LDG.E.EL R11, desc[UR6][R40.64] ;  /* 0x00000006280b8981 */ /* 0x000364000c2e1900 */
[C---:B0-----:R-:W-:Y:S02]  /*0cc0*/  IMAD.IADD R45, R73.reuse, 0x1, R70 ;  /* 0x00000001492d7824 */ /* 0x041fe400078e0246 */
[----:B------:R-:W-:Y:S01]  /*0cd0*/  VIADD R73, R73, 0x11 ;  /* 0x0000001149497836 */ /* 0x000fe20000000000 */
[----:B------:R0:W5:Y:S01]  /*0ce0*/  @!P0 LDG.E.EL R72, desc[UR6][R42.64] ;  /* 0x000000062a488981 */ /* 0x000162000c2e1900 */
[----:B------:R-:W-:-:S02]  /*0cf0*/  IMAD.MOV.U32 R71, RZ, RZ, RZ ;  /* 0x000000ffff477224 */ /* 0x000fc400078e00ff */
[--C-:B-1----:R-:W-:Y:S02]  /*0d00*/  IMAD.IADD R41, R10, 0x1, R73.reuse ;  /* 0x000000010a297824 */ /* 0x102fe400078e0249 */
[----:B------:R-:W-:Y:S02]  /*0d10*/  IMAD.MOV.U32 R10, RZ, RZ, RZ ;  /* 0x000000ffff0a7224 */ /* 0x000fe400078e00ff */
[----:B0-----:R-:W-:Y:S02]  /*0d20*/  IMAD.IADD R43, R9, 0x1, R73 ;  /* 0x00000001092b7824 */ /* 0x001fe400078e0249 */
[----:B------:R-:W-:Y:S02]  /*0d30*/  IMAD.MOV.U32 R9, RZ, RZ, RZ ;  /* 0x000000ffff097224 */ /* 0x000fe400078e00ff */
[----:B------:R-:W-:-:S04]  /*0d40*/  IMAD.WIDE R44, R45, 0x4, R38 ;  /* 0x000000042d2c7825 */ /* 0x000fc800078e0226 */
[--C-:B------:R-:W-:Y:S01]  /*0d50*/  IMAD.WIDE R40, R41, 0x4, R38.reuse ;  /* 0x0000000429287825 */ /* 0x100fe200078e0226 */
[----:B------:R0:W5:Y:S03]  /*0d60*/  @!P0 LDG.E.EL R71, desc[UR6][R44.64] ;  /* 0x000000062c478981 */ /* 0x000166000c2e1900 */
[----:B------:R-:W-:Y:S01]  /*0d70*/  IMAD.WIDE R42, R43, 0x4, R38 ;  /* 0x000000042b2a7825 */ /* 0x000fe200078e0226 */
[----:B------:R1:W5:Y:S04]  /*0d80*/  @!P0 LDG.E.EL R10, desc[UR6][R40.64] ;  /* 0x00000006280a8981 */ /* 0x000368000c2e1900 */
[----:B------:R1:W5:Y:S01]  /*0d90*/  @!P0 LDG.E.EL R9, desc[UR6][R42.64] ;  /* 0x000000062a098981 */ /* 0x000362000c2e1900 */
[----:B0-----:R-:W-:-:S02]  /*0da0*/  IMAD.IADD R45, R8, 0x1, R73 ;  /* 0x00000001082d7824 */ /* 0x001fc400078e0249 */
[--C-:B-1----:R-:W-:Y:S02]  /*0db0*/  IMAD.IADD R41, R7, 0x1, R73.reuse ;  /* 0x0000000107297824 */ /* 0x102fe400078e0249 */
[----:B------:R-:W-:Y:S02]  /*0dc0*/  IMAD.IADD R43, R6, 0x1, R73 ;  /* 0x00000001062b7824 */ /* 0x000fe400078e0249 */
[----:B------:R-:W-:Y:S02]  /*0dd0*/  IMAD.MOV.U32 R8, RZ, RZ, RZ ;  /* 0x000000ffff087224 */ /* 0x000fe400078e00ff */
[----:B------:R-:W-:Y:S02]  /*0de0*/  IMAD.MOV.U32 R7, RZ, RZ, RZ ;  /* 0x000000ffff077224 */ /* 0x000fe400078e00ff */
        /* <DEDUP_REMOVED lines=9> */
[----:B----4-:R-:W-:Y:S02]  /*0e80*/  IMAD.IADD R43, R3, 0x1, R73 ;  /* 0x00000001032b7824 */ /* 0x010fe400078e0249 */
[----:B------:R-:W-:Y:S02]  /*0e90*/  IMAD.MOV.U32 R5, RZ, RZ, RZ ;  /* 0x000000ffff057224 */ /* 0x000fe400078e00ff */
[----:B------:R-:W-:Y:S02]  /*0ea0*/  IMAD.MOV.U32 R4, RZ, RZ, RZ ;  /* 0x000000ffff047224 */ /* 0x000fe400078e00ff */
[----:B------:R-:W-:Y:S02]  /*0eb0*/  IMAD.MOV.U32 R3, RZ, RZ, RZ ;  /* 0x000000ffff037224 */ /* 0x000fe400078e00ff */
[----:B------:R-:W-:Y:S01]  /*0ec0*/  IMAD.WIDE R44, R45, 0x4, R38 ;  /* 0x000000042d2c7825 */ /* 0x000fe200078e0226 */
[----:B--2---:R-:W-:-:S03]  /*0ed0*/  FSETP.GT.AND P3, PT, R50, R55, PT ;  /* 0x000000373200720b */ /* 0x004fc60003f64000 */
[--C-:B------:R-:W-:Y:S01]  /*0ee0*/  IMAD.WIDE R40, R41, 0x4, R38.reuse ;  /* 0x0000000429287825 */ /* 0x100fe200078e0226 */
[----:B------:R0:W2:Y:S03]  /*0ef0*/  @!P0 LDG.E.EL R5, desc[UR6][R44.64] ;  /* 0x000000062c058981 */ /* 0x0000a6000c2e1900 */
[----:B------:R-:W-:Y:S01]  /*0f00*/  IMAD.WIDE R42, R43, 0x4, R38 ;  /* 0x000000042b2a7825 */ /* 0x000fe200078e0226 */
[----:B------:R1:W4:Y:S01]  /*0f10*/  @!P0 LDG.E.EL R4, desc[UR6][R40.64] ;  /* 0x0000000628048981 */ /* 0x000322000c2e1900 */
[----:B------:R-:W-:-:S03]  /*0f20*/  FSETP.GT.AND P2, PT, R47, R56, PT ;  /* 0x000000382f00720b */ /* 0x000fc60003f44000 */
[----:B------:R1:W2:Y:S01]  /*0f30*/  @!P0 LDG.E.EL R3, desc[UR6][R42.64] ;  /* 0x000000062a038981 */ /* 0x0002a2000c2e1900 */
[--C-:B0-----:R-:W-:Y:S02]  /*0f40*/  IMAD.IADD R45, R2, 0x1, R73.reuse ;  /* 0x00000001022d7824 */ /* 0x101fe400078e0249 */
[--C-:B-1----:R-:W-:Y:S02]  /*0f50*/  IMAD.IADD R41, R0, 0x1, R73.reuse ;  /* 0x0000000100297824 */ /* 0x102fe400078e0249 */
[----:B------:R-:W-:Y:S02]  /*0f60*/  IMAD.IADD R43, R75, 0x1, R73 ;  /* 0x000000014b2b7824 */ /* 0x000fe400078e0249 */
[----:B------:R-:W-:Y:S02]  /*0f70*/  IMAD.MOV.U32 R2, RZ, RZ, RZ ;  /* 0x000000ffff027224 */ /* 0x000fe400078e00ff */
[----:B------:R-:W-:Y:S02]  /*0f80*/  IMAD.MOV.U32 R0, RZ, RZ, RZ ;  /* 0x000000ffff007224 */ /* 0x000fe400078e00ff */
[----:B------:R-:W-:Y:S01]  /*0f90*/  IMAD.MOV.U32 R75, RZ, RZ, RZ ;  /* 0x000000ffff4b7224 */ /* 0x000fe200078e00ff */
[----:B------:R-:W-:Y:S01]  /*0fa0*/  FSETP.NAN.AND P1, PT, R50, R50, PT ;  /* 0x000000323200720b */ /* 0x000fe20003f28000 */
[----:B------:R-:W-:-:S04]  /*0fb0*/  IMAD.WIDE R44, R45, 0x4, R38 ;  /* 0x000000042d2c7825 */ /* 0x000fc800078e0226 */
[--C-:B------:R-:W-:Y:S01]  /*0fc0*/  IMAD.WIDE R40, R41, 0x4, R38.reuse ;  /* 0x0000000429287825 */ /* 0x100fe200078e0226 */
[----:B------:R0:W2:Y:S03]  /*0fd0*/  @!P0 LDG.E.EL R2, desc[UR6][R44.64] ;  /* 0x000000062c028981 */ /* 0x0000a6000c2e1900 */
[----:B------:R-:W-:Y:S01]  /*0fe0*/  IMAD.WIDE R42, R43, 0x4, R38 ;  /* 0x000000042b2a7825 */ /* 0x000fe200078e0226 */
[----:B------:R1:W2:Y:S01]  /*0ff0*/  @!P0 LDG.E.EL R0, desc[UR6][R40.64] ;  /* 0x0000000628008981 */ /* 0x0002a2000c2e1900 */
[----:B------:R-:W-:Y:S02]  /*1000*/  @!P3 FSEL R50, R50, R55, P1 ;  /* 0x000000373232b208 */ /* 0x000fe40000800000 */
[----:B------:R-:W-:Y:S01]  /*1010*/  FSETP.NAN.AND P1, PT, R47, R47, PT ;  /* 0x0000002f2f00720b */ /* 0x000fe20003f28000 */
[----:B------:R1:W2:Y:S01]  /*1020*/  @!P0 LDG.E.EL R75, desc[UR6][R42.64] ;  /* 0x000000062a4b8981 */ /* 0x0002a2000c2e1900 */
[----:B0-----:R-:W-:-:S02]  /*1030*/  IMAD.IADD R45, R77, 0x1, R73 ;  /* 0x000000014d2d7824 */ /* 0x001fc400078e0249 */
[--C-:B-1----:R-:W-:Y:S02]  /*1040*/  IMAD.IADD R41, R76, 0x1, R73.reuse ;  /* 0x000000014c297824 */ /* 0x102fe400078e0249 */
[----:B------:R-:W-:Y:S01]  /*1050*/  IMAD.IADD R43, R74, 0x1, R73 ;  /* 0x000000014a2b7824 */ /* 0x000fe200078e0249 */
[----:B------:R-:W-:Y:S01]  /*1060*/  @!P2 FSEL R47, R47, R56, P1 ;  /* 0x000000382f2fa208 */ /* 0x000fe20000800000 */
[----:B------:R-:W-:Y:S02]  /*1070*/  IMAD.MOV.U32 R77, RZ, RZ, RZ ;  /* 0x000000ffff4d7224 */ /* 0x000fe400078e00ff */
[----:B------:R-:W-:Y:S02]  /*1080*/  IMAD.MOV.U32 R76, RZ, RZ, RZ ;  /* 0x000000ffff4c7224 */ /* 0x000fe400078e00ff */
[----:B------:R-:W-:Y:S02]  /*1090*/  IMAD.MOV.U32 R74, RZ, RZ, RZ ;  /* 0x000000ffff4a7224 */ /* 0x000fe400078e00ff */
[----:B------:R-:W-:-:S04]  /*10a0*/  IMAD.WIDE R44, R45, 0x4, R38 ;  /* 0x000000042d2c7825 */ /* 0x000fc800078e0226 */
[----:B------:R-:W-:-:S04]  /*10b0*/  IMAD.WIDE R40, R41, 0x4, R38 ;  /* 0x0000000429287825 */ /* 0x000fc800078e0226 */
[----:B------:R-:W-:Y:S01]  /*10c0*/  IMAD.WIDE R42, R43, 0x4, R38 ;  /* 0x000000042b2a7825 */ /* 0x000fe200078e0226 */
[----:B---3--:R-:W-:Y:S01]  /*10d0*/  FSETP.GEU.AND P4, PT, R47, R28, PT ;  /* 0x0000001c2f00720b */ /* 0x008fe20003f8e000 */
[----:B------:R0:W3:Y:S02]  /*10e0*/  @!P0 LDG.E.EL R77, desc[UR6][R44.64] ;  /* 0x000000062c4d8981 */ /* 0x0000e4000c2e1900 */
[--C-:B------:R-:W-:Y:S02]  /*10f0*/  IMAD.IADD R55, R68, 0x1, R73.reuse ;  /* 0x0000000144377824 */ /* 0x100fe400078e0249 */
[----:B------:R-:W-:Y:S01]  /*1100*/  IMAD.IADD R73, R70, 0x1, R73 ;  /* 0x0000000146497824 */ /* 0x000fe200078e0249 */
[----:B------:R1:W2:Y:S04]  /*1110*/  @!P0 LDG.E.EL R76, desc[UR6][R40.64] ;  /* 0x00000006284c8981 */ /* 0x0002a8000c2e1900 */
[----:B------:R1:W2:Y:S01]  /*1120*/  @!P0 LDG.E.EL R74, desc[UR6][R42.64] ;  /* 0x000000062a4a8981 */ /* 0x0002a2000c2e1900 */
[----:B0-----:R-:W-:Y:S01]  /*1130*/  CS2R R44, SRZ ;  /* 0x00000000002c7805 */ /* 0x001fe2000001ff00 */
[----:B-1----:R-:W-:Y:S01]  /*1140*/  IMAD.WIDE R40, R55, 0x4, R38 ;  /* 0x0000000437287825 */ /* 0x002fe200078e0226 */
[----:B------:R-:W-:-:S03]  /*1150*/  P2R R43, PR, RZ, 0x4 ;  /* 0x00000004ff2b7803 */ /* 0x000fc60000000000 */
[----:B------:R-:W-:Y:S01]  /*1160*/  IMAD.WIDE R38, R73, 0x4, R38 ;  /* 0x0000000449267825 */ /* 0x000fe200078e0226 */
[----:B------:R-:W-:Y:S01]  /*1170*/  FSETP.GEU.AND P2, PT, R50, R49, PT ;  /* 0x000000313200720b */ /* 0x000fe20003f4e000 */
[----:B------:R0:W2:Y:S01]  /*1180*/  @!P0 LDG.E.EL R45, desc[UR6][R40.64] ;  /* 0x00000006282d8981 */ /* 0x0000a2000c2e1900 */
[----:B------:R-:W-:Y:S02]  /*1190*/  P2R R42, PR, RZ, 0x8 ;  /* 0x00000008ff2a7803 */ /* 0x000fe40000000000 */
[----:B-----5:R-:W-:Y:S01]  /*11a0*/  FSETP.GT.AND P3, PT, R48, R57, PT ;  /* 0x000000393000720b */ /* 0x020fe20003f64000 */
[----:B------:R1:W5:Y:S01]  /*11b0*/  @!P0 LDG.E.EL R44, desc[UR6][R38.64] ;  /* 0x00000006262c8981 */ /* 0x000362000c2e1900 */
[C---:B------:R-:W-:Y:S02]  /*11c0*/  FSETP.NAN.AND P0, PT, R28.reuse, R28, PT ;  /* 0x0000001c1c00720b */ /* 0x040fe40003f08000 */
[----:B------:R-:W-:Y:S02]  /*11d0*/  FSETP.NAN.AND P1, PT, R49, R49, PT ;  /* 0x000000313100720b */ /* 0x000fe40003f28000 */
[----:B------:R-:W-:-:S02]  /*11e0*/  @P4 FSEL R28, R28, R47, P0 ;  /* 0x0000002f1c1c4208 */ /* 0x000fc40000000000 */
[C---:B------:R-:W-:Y:S02]  /*11f0*/  FSETP.NAN.AND P0, PT, R48.reuse, R48, PT ;  /* 0x000000303000720b */ /* 0x040fe40003f08000 */
[----:B0-----:R-:W-:Y:S02]  /*1200*/  P2R R40, PR, RZ, 0x4 ;  /* 0x00000004ff287803 */ /* 0x001fe40000000000 */
[----:B------:R-:W-:Y:S02]  /*1210*/  @P2 FSEL R49, R49, R50, P1 ;  /* 0x0000003231312208 */ /* 0x000fe40000800000 */
[----:B------:R-:W-:Y:S02]  /*1220*/  FSETP.GT.AND P2, PT, R37, R58, PT ;  /* 0x0000003a2500720b */ /* 0x000fe40003f44000 */
[----:B------:R-:W-:-:S04]  /*1230*/  @!P3 FSEL R48, R48, R57, P0 ;  /* 0x000000393030b208 */ /* 0x000fc80000000000 */
[----:B------:R-:W-:Y:S02]  /*1240*/  FSETP.GEU.AND P1, PT, R48, R25, PT ;  /* 0x000000193000720b */ /* 0x000fe40003f2e000 */
[----:B------:R-:W-:-:S05]  /*1250*/  FSETP.NAN.AND P0, PT, R37, R37, PT ;  /* 0x000000252500720b */ /* 0x000fca0003f08000 */
[----:B------:R-:W-:Y:S02]  /*1260*/  @!P2 FSEL R37, R37, R58, P0 ;  /* 0x0000003a2525a208 */ /* 0x000fe40000000000 */
[C---:B------:R-:W-:Y:S02]  /*1270*/  FSETP.NAN.AND P0, PT, R25.reuse, R25, PT ;  /* 0x000000191900720b */ /* 0x040fe40003f08000 */
[----:B-1----:R-:W-:Y:S02]  /*1280*/  P2R R38, PR, RZ, 0x2 ;  /* 0x00000002ff267803 */ /* 0x002fe40000000000 */
[----:B------:R-:W-:Y:S02]  /*1290*/  @P1 FSEL R25, R25, R48, P0 ;  /* 0x0000003019191208 */ /* 0x000fe40000000000 */
[-C--:B------:R-:W-:Y:S02]  /*12a0*/  FSETP.GEU.AND P1, PT, R37, R22.reuse, PT ;  /* 0x000000162500720b */ /* 0x080fe40003f2e000 */
[----:B------:R-:W-:-:S02]  /*12b0*/  FSETP.NAN.AND P0, PT, R22, R22, PT ;  /* 0x000000161600720b */ /* 0x000fc40003f08000 */
[----:B------:R-:W-:-:S09]  /*12c0*/  P2R R47, PR, RZ, 0x2 ;  /* 0x00000002ff2f7803 */ /* 0x000fd20000000000 */
[----:B------:R-:W-:Y:S02]  /*12d0*/  @P1 FSEL R22, R22, R37, P0 ;  /* 0x0000002516161208 */ /* 0x000fe40000000000 */
[C---:B------:R-:W-:Y:S02]  /*12e0*/  FSETP.GT.AND P1, PT, R46.reuse, R59, PT ;  /* 0x0000003b2e00720b */ /* 0x040fe40003f24000 */
[----:B------:R-:W-:Y:S02]  /*12f0*/  FSETP.NAN.AND P0, PT, R46, R46, PT ;  /* 0x0000002e2e00720b */ /* 0x000fe40003f08000 */
[----:B------:R-:W-:-:S09]  /*1300*/  P2R R55, PR, RZ, 0x2 ;  /* 0x00000002ff377803 */ /* 0x000fd20000000000 */
[----:B------:R-:W-:Y:S02]  /*1310*/  @!P1 FSEL R46, R46, R59, P0 ;  /* 0x0000003b2e2e9208 */ /* 0x000fe40000000000 */
[C---:B------:R-:W-:Y:S02]  /*1320*/  FSETP.GT.AND P1, PT, R35.reuse, R60, PT ;  /* 0x0000003c2300720b */ /* 0x040fe40003f24000 */
[----:B------:R-:W-:Y:S02]  /*1330*/  FSETP.NAN.AND P0, PT, R35, R35, PT ;  /* 0x000000232300720b */ /* 0x000fe40003f08000 */
[----:B------:R-:W-:-:S09]  /*1340*/  P2R R56, PR, RZ, 0x2 ;  /* 0x00000002ff387803 */ /* 0x000fd20000000000 */
[----:B------:R-:W-:Y:S02]  /*1350*/  @!P1 FSEL R35, R35, R60, P0 ;  /* 0x0000003c23239208 */ /* 0x000fe40000000000 */
[-C--:B------:R-:W-:Y:S02]  /*1360*/  FSETP.GEU.AND P1, PT, R46, R23.reuse, PT ;  /* 0x000000172e00720b */ /* 0x080fe40003f2e000 */
[----:B------:R-:W-:Y:S02]  /*1370*/  FSETP.NAN.AND P0, PT, R23, R23, PT ;  /* 0x000000171700720b */ /* 0x000fe40003f08000 */
[----:B------:R-:W-:-:S09]  /*1380*/  P2R R48, PR, RZ, 0x2 ;  /* 0x00000002ff307803 */ /* 0x000fd20000000000 */
[----:B------:R-:W-:Y:S02]  /*1390*/  @P1 FSEL R23, R23, R46, P0 ;  /* 0x0000002e17171208 */ /* 0x000fe40000000000 */
[-C--:B------:R-:W-:Y:S02]  /*13a0*/  FSETP.GEU.AND P1, PT, R35, R20.reuse, PT ;  /* 0x000000142300720b */ /* 0x080fe40003f2e000 */
[----:B------:R-:W-:Y:S02]  /*13b0*/  FSETP.NAN.AND P0, PT, R20, R20, PT ;  /* 0x000000141400720b */ /* 0x000fe40003f08000 */
        /* <DEDUP_REMOVED lines=82> */
[-C--:B------:R-:W-:Y:S02]  /*18e0*/  FSETP.GEU.AND P1, PT, R49, R10.reuse, PT ;  /* 0x0000000a3100720b */ /* 0x080fe40003f2e000 */
[----:B------:R-:W-:Y:S02]  /*18f0*/  FSETP.NAN.AND P0, PT, R10, R10, PT ;  /* 0x0000000a0a00720b */ /* 0x000fe40003f08000 */
[----:B------:R-:W-:-:S09]  /*1900*/  P2R R24, PR, RZ, 0x2 ;  /* 0x00000002ff187803 */ /* 0x000fd20000000000 */
[----:B------:R-:W-:Y:S02]  /*1910*/  @P1 SEL R10, R10, R49, P0 ;  /* 0x000000310a0a1207 */ /* 0x000fe40000000000 */
        /* <DEDUP_REMOVED lines=16> */
[-C--:B--2---:R-:W-:Y:S02]  /*1a20*/  FSETP.GEU.AND P1, PT, R20, R5.reuse, PT ;  /* 0x000000051400720b */ /* 0x084fe40003f2e000 */
[----:B------:R-:W-:Y:S02]  /*1a30*/  FSETP.NAN.AND P0, PT, R5, R5, PT ;  /* 0x000000050500720b */ /* 0x000fe40003f08000 */
[----:B------:R-:W-:-:S09]  /*1a40*/  P2R R23, PR, RZ, 0x2 ;  /* 0x00000002ff177803 */ /* 0x000fd20000000000 */
[----:B------:R-:W-:Y:S02]  /*1a50*/  @P1 SEL R5, R5, R20, P0 ;  /* 0x0000001405051207 */ /* 0x000fe40000000000 */
[-C--:B----4-:R-:W-:Y:S02]  /*1a60*/  FSETP.GEU.AND P1, PT, R21, R4.reuse, PT ;  /* 0x000000041500720b */ /* 0x090fe40003f2e000 */
        /* <DEDUP_REMOVED lines=19> */
[-C--:B---3--:R-:W-:Y:S02]  /*1ba0*/  FSETP.GEU.AND P2, PT, R15, R77.reuse, PT ;  /* 0x0000004d0f00720b */ /* 0x088fe40003f4e000 */
[----:B------:R-:W-:Y:S02]  /*1bb0*/  FSETP.NAN.AND P3, PT, R77, R77, PT ;  /* 0x0000004d4d00720b */ /* 0x000fe40003f68000 */
[----:B------:R-:W-:-:S09]  /*1bc0*/  P2R R41, PR, RZ, 0x10 ;  /* 0x00000010ff297803 */ /* 0x000fd20000000000 */
[----:B------:R-:W-:Y:S02]  /*1bd0*/  @P2 SEL R77, R77, R15, P3 ;  /* 0x0000000f4d4d2207 */ /* 0x000fe40001800000 */
[-C--:B------:R-:W-:Y:S02]  /*1be0*/  FSETP.GEU.AND P3, PT, R14, R76.reuse, PT ;  /* 0x0000004c0e00720b */ /* 0x080fe40003f6e000 */
[----:B------:R-:W-:-:S11]  /*1bf0*/  FSETP.NAN.AND P4, PT, R76, R76, PT ;  /* 0x0000004c4c00720b */ /* 0x000fd60003f88000 */
[----:B------:R-:W-:Y:S02]  /*1c00*/  @P3 SEL R76, R76, R14, P4 ;  /* 0x0000000e4c4c3207 */ /* 0x000fe40002000000 */
[-C--:B------:R-:W-:Y:S02]  /*1c10*/  FSETP.GEU.AND P4, PT, R13, R74.reuse, PT ;  /* 0x0000004a0d00720b */ /* 0x080fe40003f8e000 */
[----:B------:R-:W-:-:S11]  /*1c20*/  FSETP.NAN.AND P5, PT, R74, R74, PT ;  /* 0x0000004a4a00720b */ /* 0x000fd60003fa8000 */
[----:B------:R-:W-:Y:S02]  /*1c30*/  @P4 SEL R74, R74, R13, P5 ;  /* 0x0000000d4a4a4207 */ /* 0x000fe40002800000 */
[-C--:B------:R-:W-:Y:S02]  /*1c40*/  FSETP.GEU.AND P5, PT, R12, R45.reuse, PT ;  /* 0x0000002d0c00720b */ /* 0x080fe40003fae000 */
[----:B------:R-:W-:Y:S02]  /*1c50*/  FSETP.NAN.AND P6, PT, R45, R45, PT ;  /* 0x0000002d2d00720b */ /* 0x000fe40003fc8000 */
[----:B------:R-:W-:Y:S02]  /*1c60*/  P2R R17, PR, RZ, 0x1 ;  /* 0x00000001ff117803 */ /* 0x000fe40000000000 */
[----:B------:R-:W-:-:S07]  /*1c70*/  ISETP.NE.AND P0, PT, R59, RZ, PT ;  /* 0x000000ff3b00720c */ /* 0x000fce0003f05270 */
[----:B------:R-:W-:Y:S02]  /*1c80*/  @P5 SEL R45, R45, R12, P6 ;  /* 0x0000000c2d2d5207 */ /* 0x000fe40003000000 */
[----:B-----5:R-:W-:Y:S02]  /*1c90*/  FSETP.GEU.AND P6, PT, R11, R44, PT ;  /* 0x0000002c0b00720b */ /* 0x020fe40003fce000 */
[----:B------:R-:W-:Y:S02]  /*1ca0*/  P2R R59, PR, RZ, 0x1 ;  /* 0x00000001ff3b7803 */ /* 0x000fe40000000000 */
[----:B------:R-:W-:-:S04]  /*1cb0*/  ISETP.NE.AND P0, PT, R42, RZ, PT ;  /* 0x000000ff2a00720c */ /* 0x000fc80003f05270 */
[----:B------:R-:W-:Y:S02]  /*1cc0*/  P2R R19, PR, RZ, 0x1 ;  /* 0x00000001ff137803 */ /* 0x000fe40000000000 */
[----:B------:R-:W-:Y:S02]  /*1cd0*/  FSETP.NAN.AND P0, PT, R44, R44, PT ;  /* 0x0000002c2c00720b */ /* 0x000fe40003f08000 */
[----:B------:R-:W-:Y:S02]  /*1ce0*/  P2R R15, PR, RZ, 0x4 ;  /* 0x00000004ff0f7803 */ /* 0x000fe40000000000 */
[----:B------:R-:W-:Y:S02]  /*1cf0*/  ISETP.NE.AND P2, PT, R56, RZ, PT ;  /* 0x000000ff3800720c */ /* 0x000fe40003f45270 */
[----:B------:R-:W-:Y:S02]  /*1d00*/  @P6 SEL R44, R44, R11, P0 ;  /* 0x0000000b2c2c6207 */ /* 0x000fe40000000000 */
[----:B------:R-:W-:-:S02]  /*1d10*/  P2R R56, PR, RZ, 0x40 ;  /* 0x00000040ff387803 */ /* 0x000fc40000000000 */
[----:B------:R-:W-:-:S04]  /*1d20*/  ISETP.NE.AND P6, PT, R43, RZ, PT ;  /* 0x000000ff2b00720c */ /* 0x000fc80003fc5270 */
[----:B------:R-:W-:Y:S02]  /*1d30*/  SEL R43, RZ, 0x1, !P6 ;  /* 0x00000001ff2b7807 */ /* 0x000fe40007000000 */
[----:B------:R-:W-:-:S04]  /*1d40*/  ISETP.NE.AND P6, PT, R28, RZ, PT ;  /* 0x000000ff1c00720c */ /* 0x000fc80003fc5270 */
[----:B------:R-:W-:Y:S02]  /*1d50*/  P2R R28, PR, RZ, 0x40 ;  /* 0x00000040ff1c7803 */ /* 0x000fe40000000000 */
[----:B------:R-:W-:-:S04]  /*1d60*/  ISETP.NE.AND P6, PT, R27, RZ, PT ;  /* 0x000000ff1b00720c */ /* 0x000fc80003fc5270 */
[----:B------:R-:W-:Y:S02]  /*1d70*/  P2R R27, PR, RZ, 0x40 ;  /* 0x00000040ff1b7803 */ /* 0x000fe40000000000 */
[----:B------:R-:W-:Y:S02]  /*1d80*/  ISETP.NE.AND P6, PT, R24, RZ, PT ;  /* 0x000000ff1800720c */ /* 0x000fe40003fc5270 */
[----:B------:R-:W-:Y:S02]  /*1d90*/  P2R R16, PR, RZ, 0x2 ;  /* 0x00000002ff107803 */ /* 0x000fe40000000000 */
[----:B------:R-:W-:Y:S02]  /*1da0*/  ISETP.NE.AND P1, PT, R57, RZ, PT ;  /* 0x000000ff3900720c */ /* 0x000fe40003f25270 */
[----:B------:R-:W-:Y:S02]  /*1db0*/  P2R R57, PR, RZ, 0x40 ;  /* 0x00000040ff397803 */ /* 0x000fe40000000000 */
[----:B------:R-:W-:-:S02]  /*1dc0*/  ISETP.NE.AND P6, PT, R29, RZ, PT ;  /* 0x000000ff1d00720c */ /* 0x000fc40003fc5270 */
[----:B------:R-:W-:Y:S02]  /*1dd0*/  ISETP.NE.AND P0, PT, R19, RZ, PT ;  /* 0x000000ff1300720c */ /* 0x000fe40003f05270 */
[----:B------:R-:W-:Y:S02]  /*1de0*/  P2R R29, PR, RZ, 0x40 ;  /* 0x00000040ff1d7803 */ /* 0x000fe40000000000 */
[----:B------:R-:W-:Y:S02]  /*1df0*/  P2R R18, PR, RZ, 0x8 ;  /* 0x00000008ff127803 */ /* 0x000fe40000000000 */
[----:B------:R-:W-:Y:S02]  /*1e00*/  ISETP.NE.AND P6, PT, R65, RZ, PT ;  /* 0x000000ff4100720c */ /* 0x000fe40003fc5270 */
[----:B------:R-:W-:Y:S02]  /*1e10*/  ISETP.NE.AND P3, PT, R55, RZ, PT ;  /* 0x000000ff3700720c */ /* 0x000fe40003f65270 */
[----:B------:R-:W-:-:S02]  /*1e20*/  SEL R55, RZ, 0x1, !P0 ;  /* 0x00000001ff377807 */ /* 0x000fc40004000000 */
[----:B------:R-:W-:Y:S02]  /*1e30*/  ISETP.NE.AND P0, PT, R59, RZ, PT ;  /* 0x000000ff3b00720c */ /* 0x000fe40003f05270 */
[----:B------:R-:W-:Y:S02]  /*1e40*/  P2R R59, PR, RZ, 0x40 ;  /* 0x00000040ff3b7803 */ /* 0x000fe40000000000 */
[----:B------:R-:W-:-:S04]  /*1e50*/  ISETP.NE.AND P6, PT, R31, RZ, PT ;  /* 0x000000ff1f00720c */ /* 0x000fc80003fc5270 */
        /* <DEDUP_REMOVED lines=40> */
[----:B------:R-:W-:Y:S02]  /*20e0*/  SEL R19, RZ, 0x1, !P4 ;  /* 0x00000001ff137807 */ /* 0x000fe40006000000 */
[----:B------:R-:W-:Y:S02]  /*20f0*/  ISETP.NE.AND P4, PT, R22, RZ, PT ;  /* 0x000000ff1600720c */ /* 0x000fe40003f85270 */
[----:B------:R-:W-:Y:S02]  /*2100*/  SEL R22, RZ, 0x1, !P6 ;  /* 0x00000001ff167807 */ /* 0x000fe40007000000 */
[----:B------:R-:W-:Y:S02]  /*2110*/  ISETP.NE.AND P6, PT, R24, RZ, PT ;  /* 0x000000ff1800720c */ /* 0x000fe40003fc5270 */
[----:B------:R-:W-:Y:S02]  /*2120*/  SEL R14, RZ, 0x1, !P3 ;  /* 0x00000001ff0e7807 */ /* 0x000fe40005800000 */
[----:B------:R-:W-:-:S02]  /*2130*/  ISETP.NE.AND P3, PT, R23, RZ, PT ;  /* 0x000000ff1700720c */ /* 0x000fc40003f65270 */
[----:B------:R-:W-:Y:S02]  /*2140*/  SEL R23, RZ, 0x1, !P6 ;  /* 0x00000001ff177807 */ /* 0x000fe40007000000 */
[----:B------:R-:W-:Y:S02]  /*2150*/  ISETP.NE.AND P6, PT, R26, RZ, PT ;  /* 0x000000ff1a00720c */ /* 0x000fe40003fc5270 */
[----:B------:R-:W-:Y:S02]  /*2160*/  P2R R50, PR, RZ, 0x20 ;  /* 0x00000020ff327803 */ /* 0x000fe40000000000 */
[----:B------:R-:W-:Y:S02]  /*2170*/  ISETP.NE.AND P5, PT, R39, RZ, PT ;  /* 0x000000ff2700720c */ /* 0x000fe40003fa5270 */
[----:B------:R-:W-:Y:S02]  /*2180*/  SEL R24, RZ, 0x1, !P6 ;  /* 0x00000001ff187807 */ /* 0x000fe40007000000 */
[----:B------:R-:W-:-:S02]  /*2190*/  ISETP.NE.AND P6, PT, R30, RZ, PT ;  /* 0x000000ff1e00720c */ /* 0x000fc40003fc5270 */
[----:B------:R-:W-:Y:S02]  /*21a0*/  SEL R39, RZ, 0x1, !P5 ;  /* 0x00000001ff277807 */ /* 0x000fe40006800000 */
[----:B------:R-:W-:Y:S02]  /*21b0*/  ISETP.NE.AND P5, PT, R25, RZ, PT ;  /* 0x000000ff1900720c */ /* 0x000fe40003fa5270 */
[----:B------:R-:W-:Y:S02]  /*21c0*/  SEL R25, RZ, 0x1, !P6 ;  /* 0x00000001ff197807 */ /* 0x000fe40007000000 */
[----:B------:R-:W-:-:S04]  /*21d0*/  ISETP.NE.AND P6, PT, R64, RZ, PT ;  /* 0x000000ff4000720c */ /* 0x000fc80003fc5270 */
[----:B------:R-:W-:Y:S02]  /*21e0*/  SEL R26, RZ, 0x1, !P6 ;  /* 0x00000001ff1a7807 */ /* 0x000fe40007000000 */
[----:B------:R-:W-:-:S04]  /*21f0*/  ISETP.NE.AND P6, PT, R67, RZ, PT ;  /* 0x000000ff4300720c */ /* 0x000fc80003fc5270 */
        /* <DEDUP_REMOVED lines=8> */
[----:B------:R-:W-:Y:S02]  /*2280*/  SEL R20, RZ, 0x1, !P6 ;  /* 0x00000001ff147807 */ /* 0x000fe40007000000 */
[----:B------:R-:W-:-:S04]  /*2290*/  ISETP.NE.AND P6, PT, R40, RZ, PT ;  /* 0x000000ff2800720c */ /* 0x000fc80003fc5270 */
[----:B------:R-:W-:Y:S02]  /*22a0*/  SEL R55, R55, 0x2, P6 ;  /* 0x0000000237377807 */ /* 0x000fe40003000000 */
        /* <DEDUP_REMOVED lines=10> */
[----:B------:R-:W-:Y:S02]  /*2350*/  ISETP.NE.AND P6, PT, R35, RZ, PT ;  /* 0x000000ff2300720c */ /* 0x000fe40003fc5270 */
[----:B------:R-:W-:Y:S02]  /*2360*/  SEL R11, RZ, 0x1, !P0 ;  /* 0x00000001ff0b7807 */ /* 0x000fe40004000000 */
[----:B------:R-:W-:Y:S02]  /*2370*/  SEL R12, R12, 0x2, P6 ;  /* 0x000000020c0c7807 */ /* 0x000fe40003000000 */
[----:B------:R-:W-:-:S04]  /*2380*/  ISETP.NE.AND P6, PT, R36, RZ, PT ;  /* 0x000000ff2400720c */ /* 0x000fc80003fc5270 */
[----:B------:R-:W-:Y:S02]  /*2390*/  SEL R32, R11, 0x2, P6 ;  /* 0x000000020b207807 */ /* 0x000fe40003000000 */
[----:B------:R-:W-:-:S04]  /*23a0*/  ISETP.NE.AND P6, PT, R61, RZ, PT ;  /* 0x000000ff3d00720c */ /* 0x000fc80003fc5270 */
[----:B------:R-:W-:Y:S02]  /*23b0*/  SEL R33, R22, 0x2, P6 ;  /* 0x0000000216217807 */ /* 0x000fe40003000000 */
[----:B------:R-:W-:Y:S01]  /*23c0*/  ISETP.NE.AND P6, PT, R34, RZ, PT ;  /* 0x000000ff2200720c */ /* 0x000fe20003fc5270 */
[----:B------:R-:W0:Y:S03]  /*23d0*/  S2UR UR5, SR_CgaCtaId ;  /* 0x00000000000579c3 */ /* 0x000e260000008800 */
[----:B------:R-:W-:Y:S02]  /*23e0*/  SEL R34, R23, 0x2, P6 ;  /* 0x0000000217227807 */ /* 0x000fe40003000000 */
[----:B------:R-:W-:-:S04]  /*23f0*/  ISETP.NE.AND P6, PT, R63, RZ, PT ;  /* 0x000000ff3f00720c */ /* 0x000fc80003fc5270 */
[----:B------:R-:W-:Y:S02]  /*2400*/  SEL R35, R24, 0x2, P6 ;  /* 0x0000000218237807 */ /* 0x000fe40003000000 */
[----:B------:R-:W-:-:S04]  /*2410*/  ISETP.NE.AND P6, PT, R31, RZ, PT ;  /* 0x000000ff1f00720c */ /* 0x000fc80003fc5270 */
[----:B------:R-:W-:Y:S02]  /*2420*/  SEL R11, R25, 0x2, P6 ;  /* 0x00000002190b7807 */ /* 0x000fe40003000000 */
[----:B------:R-:W-:-:S04]  /*2430*/  ISETP.NE.AND P6, PT, R59, RZ, PT ;  /* 0x000000ff3b00720c */ /* 0x000fc80003fc5270 */
[----:B------:R-:W-:Y:S02]  /*2440*/  SEL R24, R26, 0x2, P6 ;  /* 0x000000021a187807 */ /* 0x000fe40003000000 */
[----:B------:R-:W-:Y:S01]  /*2450*/  ISETP.NE.AND P6, PT, R29, RZ, PT ;  /* 0x000000ff1d00720c */ /* 0x000fe20003fc5270 */
[----:B------:R-:W-:Y:S01]  /*2460*/  UMOV UR4, 0x400 ;  /* 0x0000040000047882 */ /* 0x000fe20000000000 */
[----:B------:R-:W-:Y:S02]  /*2470*/  SEL R29, R13, 0x3, P3 ;  /* 0x000000030d1d7807 */ /* 0x000fe40001800000 */
[----:B------:R-:W-:Y:S02]  /*2480*/  SEL R23, R30, 0x2, P6 ;  /* 0x000000021e177807 */ /* 0x000fe40003000000 */
[----:B------:R-:W-:Y:S01]  /*2490*/  SEL R30, R12, 0x3, P2 ;  /* 0x000000030c1e7807 */ /* 0x000fe20001000000 */
[----:B------:R-:W-:Y:S01]  /*24a0*/  IMAD.SHL.U32 R12, R51, 0x100, RZ ;  /* 0x00000100330c7824 */ /* 0x000fe200078e00ff */
[----:B------:R-:W-:Y:S01]  /*24b0*/  SHF.R.U32.HI R13, RZ, 0x4, R51 ;  /* 0x00000004ff0d7819 */ /* 0x000fe20000011633 */
[----:B0-----:R-:W-:Y:S01]  /*24c0*/  UPRMT UR4, UR5, 0x654, UR4 ;  /* 0x0000065405047896 */ /* 0x001fe20008000004 */
[----:B------:R-:W-:-:S02]  /*24d0*/  ISETP.NE.AND P0, PT, R49, RZ, PT ;  /* 0x000000ff3100720c */ /* 0x000fc40003f05270 */
[----:B------:R-:W-:Y:S02]  /*24e0*/  SEL R31, R32, 0x3, P1 ;  /* 0x00000003201f7807 */ /* 0x000fe40000800000 */
[----:B------:R-:W-:Y:S02]  /*24f0*/  ISETP.NE.AND P1, PT, R16, RZ, PT ;  /* 0x000000ff1000720c */ /* 0x000fe40003f25270 */
[----:B------:R-:W-:Y:S02]  /*2500*/  SGXT.U32 R13, R13, 0x4 ;  /* 0x000000040d0d781a */ /* 0x000fe40000000000 */
[----:B------:R-:W-:Y:S02]  /*2510*/  LOP3.LUT R12, R12, 0xf00, RZ, 0xc0, !PT ;  /* 0x00000f000c0c7812 */ /* 0x000fe400078ec0ff */
[----:B------:R-:W-:Y:S02]  /*2520*/  SEL R32, R33, 0x3, P0 ;  /* 0x0000000321207807 */ /* 0x000fe40000000000 */
[----:B------:R-:W-:-:S02]  /*2530*/  SEL R33, R35, 0x3, P1 ;  /* 0x0000000323217807 */ /* 0x000fc40000800000 */
[C---:B------:R-:W-:Y:S02]  /*2540*/  LOP3.LUT R36, R12.reuse, R13, RZ, 0xfc, !PT ;  /* 0x0000000d0c247212 */ /* 0x040fe400078efcff */
[----:B------:R-:W-:Y:S02]  /*2550*/  LEA.HI R35, R12, UR4, RZ, 0x1c ;  /* 0x000000040c237c11 */ /* 0x000fe4000f8fe0ff */
[----:B------:R-:W-:-:S03]  /*2560*/  ISETP.NE.AND P0, PT, R17, RZ, PT ;  /* 0x000000ff1100720c */ /* 0x000fc60003f05270 */
[----:B------:R-:W-:-:S05]  /*2570*/  IMAD R17, R36, 0x4, R35 ;  /* 0x0000000424117824 */ /* 0x000fca00078e0223 */
[----:B------:R-:W-:Y:S04]  /*2580*/  STS [R17], R10 ;  /* 0x0000000a11007388 */ /* 0x000fe80000000800 */
[----:B------:R-:W-:Y:S04]  /*2590*/  STS [R17+0x40], R9 ;  /* 0x0000400911007388 */ /* 0x000fe80000000800 */
[----:B------:R-:W-:Y:S04]  /*25a0*/  STS [R17+0x80], R8 ;  /* 0x0000800811007388 */ /* 0x000fe80000000800 */
[----:B------:R-:W-:Y:S04]  /*25b0*/  STS [R17+0xc0], R7 ;  /* 0x0000c00711007388 */ /* 0x000fe80000000800 */
[----:B------:R-:W-:Y:S04]  /*25c0*/  STS [R17+0x100], R6 ;  /* 0x0001000611007388 */ /* 0x000fe80000000800 */
[----:B------:R0:W-:Y:S04]  /*25d0*/  STS [R17+0x140], R5 ;  /* 0x0001400511007388 */ /* 0x0001e80000000800 */
[----:B------:R-:W-:Y:S04]  /*25e0*/  STS [R17+0x180], R4 ;  /* 0x0001800411007388 */ /* 0x000fe80000000800 */
[----:B------:R-:W-:Y:S04]  /*25f0*/  STS [R17+0x1c0], R3 ;  /* 0x0001c00311007388 */ /* 0x000fe80000000800 */
[----:B------:R1:W-:Y:S04]  /*2600*/  STS [R17+0x200], R2 ;  /* 0x0002000211007388 */ /* 0x0003e80000000800 */
[----:B------:R2:W-:Y:S04]  /*2610*/  STS [R17+0x240], R0 ;  /* 0x0002400011007388 */ /* 0x0005e80000000800 */
[----:B------:R-:W-:Y:S04]  /*2620*/  STS [R17+0x280], R75 ;  /* 0x0002804b11007388 */ /* 0x000fe80000000800 */
[----:B------:R-:W-:Y:S04]  /*2630*/  STS [R17+0x2c0], R77 ;  /* 0x0002c04d11007388 */ /* 0x000fe80000000800 */
[----:B------:R-:W-:Y:S04]  /*2640*/  STS [R17+0x300], R76 ;  /* 0x0003004c11007388 */ /* 0x000fe80000000800 */
[----:B------:R-:W-:Y:S04]  /*2650*/  STS [R17+0x340], R74 ;  /* 0x0003404a11007388 */ /* 0x000fe80000000800 */
[----:B------:R-:W-:Y:S04]  /*2660*/  STS [R17+0x380], R45 ;  /* 0x0003802d11007388 */ /* 0x000fe80000000800 */
[----:B------:R3:W-:Y:S01]  /*2670*/  STS [R17+0x3c0], R44 ;  /* 0x0003c02c11007388 */ /* 0x0007e20000000800 */
[----:B------:R-:W-:Y:S01]  /*2680*/  SHF.R.U32.HI R12, RZ, 0x2, R51 ;  /* 0x00000002ff0c7819 */ /* 0x000fe20000011633 */
[----:B------:R-:W-:Y:S01]  /*2690*/  IMAD.SHL.U32 R16, R51, 0x4, RZ ;  /* 0x0000000433107824 */ /* 0x000fe200078e00ff */
[----:B------:R-:W-:-:S02]  /*26a0*/  ISETP.NE.AND P6, PT, R57, RZ, PT ;  /* 0x000000ff3900720c */ /* 0x000fc40003fc5270 */
[----:B------:R-:W-:Y:S02]  /*26b0*/  LOP3.LUT R12, R12, 0x30, RZ, 0xc0, !PT ;  /* 0x000000300c0c7812 */ /* 0x000fe400078ec0ff */
[----:B------:R-:W-:Y:S02]  /*26c0*/  LOP3.LUT R16, R16, 0x3fc, RZ, 0xc0, !PT ;  /* 0x000003fc10107812 */ /* 0x000fe400078ec0ff */
[----:B------:R-:W-:Y:S01]  /*26d0*/  SEL R22, R55, 0x3, P6 ;  /* 0x0000000337167807 */ /* 0x000fe20003000000 */
[----:B0-----:R-:W-:Y:S01]  /*26e0*/  VIADD R5, R12, UR4 ;  /* 0x000000040c057c36 */ /* 0x001fe20008000000 */
[C---:B-1----:R-:W-:Y:S02]  /*26f0*/  LOP3.LUT R2, R16.reuse, 0x400, RZ, 0xfc, !PT ;  /* 0x0000040010027812 */ /* 0x042fe400078efcff */
[----:B------:R-:W-:Y:S01]  /*2700*/  ISETP.NE.AND P6, PT, R27, RZ, PT ;  /* 0x000000ff1b00720c */ /* 0x000fe20003fc5270 */
[----:B------:R-:W-:Y:S01]  /*2710*/  IMAD R5, R16, 0x4, R5 ;  /* 0x0000000410057824 */ /* 0x000fe200078e0205 */
[----:B------:R-:W-:Y:S01]  /*2720*/  SHF.R.U32.HI R2, RZ, 0x4, R2 ;  /* 0x00000004ff027819 */ /* 0x000fe20000011602 */
[----:B--2---:R-:W-:Y:S01]  /*2730*/  IMAD.SHL.U32 R0, R51, 0x4, RZ ;  /* 0x0000000433007824 */ /* 0x004fe200078e00ff */
[----:B------:R-:W-:-:S02]  /*2740*/  SEL R27, R43, 0x3, P6 ;  /* 0x000000032b1b7807 */ /* 0x000fc40003000000 */
[----:B------:R-:W-:Y:S02]  /*2750*/  ISETP.NE.AND P6, PT, R28, RZ, PT ;  /* 0x000000ff1c00720c */ /* 0x000fe40003fc5270 */
[----:B------:R-:W-:Y:S02]  /*2760*/  SEL R28, R14, 0x3, P4 ;  /* 0x000000030e1c7807 */ /* 0x000fe40002000000 */
[----:B------:R-:W-:Y:S01]  /*2770*/  ISETP.NE.AND P2, PT, R15, RZ, PT ;  /* 0x000000ff0f00720c */ /* 0x000fe20003f45270 */
[----:B------:R-:W-:Y:S01]  /*2780*/  BAR.SYNC.DEFER_BLOCKING 0x0 ;  /* 0x0000000000007b1d */ /* 0x000fe20000010000 */
[----:B------:R-:W-:Y:S02]  /*2790*/  LOP3.LUT R2, R2, 0x70, RZ, 0xc0, !PT ;  /* 0x0000007002027812 */ /* 0x000fe400078ec0ff */
[----:B------:R-:W-:Y:S02]  /*27a0*/  SHF.R.S32.HI R4, RZ, 0x17, R52 ;  /* 0x00000017ff047819 */ /* 0x000fe40000011434 */
[----:B------:R-:W-:Y:S01]  /*27b0*/  LOP3.LUT R3, R0, 0xfc, RZ, 0xc0, !PT ;  /* 0x000000fc00037812 */ /* 0x000fe200078ec0ff */
[----:B------:R-:W-:Y:S01]  /*27c0*/  VIADD R7, R2, UR4 ;  /* 0x0000000402077c36 */ /* 0x000fe20008000000 */
[----:B------:R-:W-:-:S02]  /*27d0*/  SGXT R0, R4, 0x1 ;  /* 0x000000010400781a */ /* 0x000fc40000000200 */
[C---:B------:R-:W-:Y:S01]  /*27e0*/  LOP3.LUT R4, R16.reuse, 0x800, RZ, 0xfc, !PT ;  /* 0x0000080010047812 */ /* 0x040fe200078efcff */
[----:B------:R-:W-:Y:S01]  /*27f0*/  IMAD R7, R16, 0x4, R7 ;  /* 0x0000000410077824 */ /* 0x000fe200078e0207 */
[----:B------:R-:W-:Y:S02]  /*2800*/  PRMT R9, R3, 0x6540, R52 ;  /* 0x0000654003097816 */ /* 0x000fe40000000034 */
[----:B------:R-:W-:Y:S01]  /*2810*/  SHF.R.U32.HI R10, RZ, 0x4, R4 ;  /* 0x00000004ff0a7819 */ /* 0x000fe20000011604 */
[----:B------:R-:W0:Y:S01]  /*2820*/  LDC.64 R2, c[0x0][0x218] ;  /* 0x00008600ff027b82 */ /* 0x000e220000000a00 */
[----:B------:R-:W1:Y:S01]  /*2830*/  LDS.128 R12, [R5] ;  /* 0x00000000050c7984 */ /* 0x000e620000000c00 */
[----:B------:R-:W-:Y:S02]  /*2840*/  ISETP.NE.AND P3, PT, R18, RZ, PT ;  /* 0x000000ff1200720c */ /* 0x000fe40003f65270 */
[----:B------:R-:W-:Y:S01]  /*2850*/  LEA.HI R8, R0, R9, RZ, 0x8 ;  /* 0x0000000900087211 */ /* 0x000fe200078f40ff */
[----:B------:R-:W2:Y:S01]  /*2860*/  LDS.128 R4, [R7+0x1000] ;  /* 0x0010000007047984 */ /* 0x000ea20000000c00 */
[----:B------:R-:W-:-:S02]  /*2870*/  LOP3.LUT R18, R10, 0xb0, RZ, 0xc0, !PT ;  /* 0x000000b00a127812 */ /* 0x000fc400078ec0ff */
[----:B---3--:R-:W-:Y:S01]  /*2880*/  SHF.R.U32.HI R17, RZ, 0x6, R51 ;  /* 0x00000006ff117819 */ /* 0x008fe20000011633 */
[----:B------:R-:W-:Y:S01]  /*2890*/  IMAD.SHL.U32 R10, R8, 0x40, RZ ;  /* 0x00000040080a7824 */ /* 0x000fe200078e00ff */
[----:B------:R-:W-:Y:S01]  /*28a0*/  SEL R25, R19, 0x3, P5 ;  /* 0x0000000313197807 */ /* 0x000fe20002800000 */
[----:B------:R-:W-:Y:S01]  /*28b0*/  VIADD R19, R18, UR4 ;  /* 0x0000000412137c36 */ /* 0x000fe20008000000 */
[----:B------:R-:W-:Y:S02]  /*28c0*/  SGXT.U32 R17, R17, 0x2 ;  /* 0x000000021111781a */ /* 0x000fe40000000000 */
[----:B------:R-:W-:Y:S02]  /*28d0*/  LOP3.LUT R18, R16, 0xc00, RZ, 0xfc, !PT ;  /* 0x00000c0010127812 */ /* 0x000fe400078efcff */
[----:B------:R-:W-:Y:S02]  /*28e0*/  SEL R26, R39, 0x3, P6 ;  /* 0x00000003271a7807 */ /* 0x000fe40003000000 */
[----:B------:R-:W-:Y:S01]  /*28f0*/  ISETP.NE.AND P4, PT, R42, RZ, PT ;  /* 0x000000ff2a00720c */ /* 0x000fe20003f85270 */
[----:B------:R-:W-:Y:S01]  /*2900*/  IMAD R42, R16, 0x4, R19 ;  /* 0x00000004102a7824 */ /* 0x000fe200078e0213 */
[----:B------:R-:W-:-:S02]  /*2910*/  LOP3.LUT R8, R8, 0xffffff00, RZ, 0xc0, !PT ;  /* 0xffffff0008087812 */ /* 0x000fc400078ec0ff */
[----:B------:R-:W-:Y:S02]  /*2920*/  LOP3.LUT R10, R10, 0xffffc000, RZ, 0xc0, !PT ;  /* 0xffffc0000a0a7812 */ /* 0x000fe400078ec0ff */
[----:B------:R-:W-:Y:S02]  /*2930*/  LOP3.LUT R39, R54, R17, RZ, 0xfc, !PT ;  /* 0x0000001136277212 */ /* 0x000fe400078efcff */
[----:B------:R-:W-:Y:S02]  /*2940*/  SHF.R.U32.HI R18, RZ, 0x4, R18 ;  /* 0x00000004ff127819 */ /* 0x000fe40000011612 */
[----:B------:R-:W-:Y:S02]  /*2950*/  SEL R34, R34, 0x3, P0 ;  /* 0x0000000322227807 */ /* 0x000fe40000000000 */
[----:B------:R-:W-:Y:S02]  /*2960*/  IADD3 R46, R10, R9, -R8 ;  /* 0x000000090a2e7210 */ /* 0x000fe40007ffe808 */
[----:B------:R-:W-:-:S02]  /*2970*/  SEL R38, R11, 0x3, P2 ;  /* 0x000000030b267807 */ /* 0x000fc40001000000 */
[C---:B------:R-:W-:Y:S01]  /*2980*/  ISETP.GE.AND P0, PT, R39.reuse, 0x40, PT ;  /* 0x000000402700780c */ /* 0x040fe20003f06270 */
[----:B------:R3:W4:Y:S01]  /*2990*/  LDS.128 R8, [R42+0x2000] ;  /* 0x002000002a087984 */ /* 0x0007220000000c00 */
[----:B------:R-:W-:Y:S01]  /*29a0*/  LOP3.LUT R18, R18, 0xf0, RZ, 0xc0, !PT ;  /* 0x000000f012127812 */ /* 0x000fe200078ec0ff */
[----:B------:R-:W-:-:S04]  /*29b0*/  IMAD R41, R39, 0x100, R46 ;  /* 0x0000010027297824 */ /* 0x000fc800078e022e */
[----:B------:R-:W-:Y:S01]  /*29c0*/  VIADD R17, R18, UR4 ;  /* 0x0000000412117c36 */ /* 0x000fe20008000000 */
[----:B------:R-:W-:Y:S01]  /*29d0*/  ISETP.NE.AND P2, PT, R37, RZ, PT ;  /* 0x000000ff2500720c */ /* 0x000fe20003f45270 */
[----:B0-----:R-:W-:Y:S01]  /*29e0*/  IMAD.WIDE R40, R41, 0x4, R2 ;  /* 0x0000000429287825 */ /* 0x001fe200078e0202 */
[----:B------:R-:W-:-:S03]  /*29f0*/  LOP3.LUT R37, R39, 0x4, RZ, 0xfc, !PT ;  /* 0x0000000427257812 */ /* 0x000fc600078efcff */
[----:B------:R-:W-:Y:S01]  /*2a00*/  IMAD R17, R16, 0x4, R17 ;  /* 0x0000000410117824 */ /* 0x000fe200078e0211 */
[----:B-1----:R0:W-:Y:S01]  /*2a10*/  @!P0 STG.E.128 desc[UR6][R40.64], R12 ;  /* 0x0000000c28008986 */ /* 0x0021e2000c101d06 */
[C---:B------:R-:W-:Y:S01]  /*2a20*/  ISETP.GE.AND P0, PT, R37.reuse, 0x40, PT ;  /* 0x000000402500780c */ /* 0x040fe20003f06270 */
[----:B------:R-:W-:-:S03]  /*2a30*/  IMAD R43, R37, 0x100, R46 ;  /* 0x00000100252b7824 */ /* 0x000fc600078e022e */
[----:B------:R-:W1:Y:S01]  /*2a40*/  LDS.128 R16, [R17+0x3000] ;  /* 0x0030000011107984 */ /* 0x000e620000000c00 */
[----:B---3--:R-:W-:Y:S01]  /*2a50*/  IMAD.WIDE R42, R43, 0x4, R2 ;  /* 0x000000042b2a7825 */ /* 0x008fe200078e0202 */
[----:B------:R-:W-:-:S07]  /*2a60*/  LOP3.LUT R44, R39, 0x8, RZ, 0xfc, !PT ;  /* 0x00000008272c7812 */ /* 0x000fce00078efcff */
[----:B--2---:R2:W-:Y:S01]  /*2a70*/  @!P0 STG.E.128 desc[UR6][R42.64], R4 ;  /* 0x000000042a008986 */ /* 0x0045e2000c101d06 */
[C---:B------:R-:W-:Y:S01]  /*2a80*/  ISETP.GE.AND P0, PT, R44.reuse, 0x40, PT ;  /* 0x000000402c00780c */ /* 0x040fe20003f06270 */
[----:B------:R-:W-:Y:S01]  /*2a90*/  IMAD R45, R44, 0x100, R46 ;  /* 0x000001002c2d7824 */ /* 0x000fe200078e022e */
[----:B------:R-:W-:-:S03]  /*2aa0*/  LOP3.LUT R39, R39, 0xc, RZ, 0xfc, !PT ;  /* 0x0000000c27277812 */ /* 0x000fc600078efcff */
[----:B0-----:R-:W-:-:S08]  /*2ab0*/  IMAD.WIDE R12, R45, 0x4, R2 ;  /* 0x000000042d0c7825 */ /* 0x001fd000078e0202 */
[----:B----4-:R0:W-:Y:S01]  /*2ac0*/  @!P0 STG.E.128 desc[UR6][R12.64], R8 ;  /* 0x000000080c008986 */ /* 0x0101e2000c101d06 */
[C---:B------:R-:W-:Y:S01]  /*2ad0*/  ISETP.GE.AND P0, PT, R39.reuse, 0x40, PT ;  /* 0x000000402700780c */ /* 0x040fe20003f06270 */
[----:B------:R-:W-:Y:S02]  /*2ae0*/  IMAD R39, R39, 0x100, R46 ;  /* 0x0000010027277824 */ /* 0x000fe400078e022e */
[----:B------:R-:W-:Y:S02]  /*2af0*/  IMAD.SHL.U32 R37, R51, 0x10, RZ ;  /* 0x0000001033257824 */ /* 0x000fe400078e00ff */
[----:B------:R-:W-:-:S03]  /*2b00*/  IMAD.WIDE R2, R39, 0x4, R2 ;  /* 0x0000000427027825 */ /* 0x000fc600078e0202 */
[----:B------:R-:W-:-:S05]  /*2b10*/  LOP3.LUT R37, R37, 0xf0, RZ, 0xc0, !PT ;  /* 0x000000f025257812 */ /* 0x000fca00078ec0ff */
[----:B-1----:R1:W-:Y:S01]  /*2b20*/  @!P0 STG.E.128 desc[UR6][R2.64], R16 ;  /* 0x0000001002008986 */ /* 0x0023e2000c101d06 */
[----:B------:R-:W-:Y:S01]  /*2b30*/  PRMT R37, R37, 0x6540, R52 ;  /* 0x0000654025257816 */ /* 0x000fe20000000034 */
[----:B--2---:R-:W-:-:S03]  /*2b40*/  IMAD.SHL.U32 R5, R51, 0x10, RZ ;  /* 0x0000001033057824 */ /* 0x004fc600078e00ff */
[----:B------:R-:W-:Y:S02]  /*2b50*/  LEA.HI R0, R0, R37, RZ, 0x8 ;  /* 0x0000002500007211 */ /* 0x000fe400078f40ff */
[----:B------:R-:W-:Y:S02]  /*2b60*/  ISETP.NE.AND P1, PT, R58, RZ, PT ;  /* 0x000000ff3a00720c */ /* 0x000fe40003f25270 */
[C---:B------:R-:W-:Y:S01]  /*2b70*/  LOP3.LUT R4, R0.reuse, 0xffffff00, RZ, 0xc0, !PT ;  /* 0xffffff0000047812 */ /* 0x040fe200078ec0ff */
[----:B------:R-:W-:Y:S01]  /*2b80*/  IMAD.SHL.U32 R0, R0, 0x40, RZ ;  /* 0x0000004000007824 */ /* 0x000fe200078e00ff */
[----:B------:R-:W-:Y:S02]  /*2b90*/  LOP3.LUT R6, R51, 0xf0, RZ, 0xc0, !PT ;  /* 0x000000f033067812 */ /* 0x000fe400078ec0ff */
[----:B------:R-:W-:Y:S02]  /*2ba0*/  LOP3.LUT R5, R5, 0xff0, RZ, 0xc0, !PT ;  /* 0x00000ff005057812 */ /* 0x000fe400078ec0ff */
[----:B------:R-:W-:-:S02]  /*2bb0*/  ISETP.NE.AND P6, PT, R56, RZ, PT ;  /* 0x000000ff3800720c */ /* 0x000fc40003fc5270 */
[----:B------:R-:W-:Y:S02]  /*2bc0*/  ISETP.NE.AND P5, PT, R50, RZ, PT ;  /* 0x000000ff3200720c */ /* 0x000fe40003fa5270 */
[----:B------:R-:W-:Y:S02]  /*2bd0*/  SEL R21, R21, 0x2, P2 ;  /* 0x0000000215157807 */ /* 0x000fe40001000000 */
[----:B------:R-:W-:Y:S02]  /*2be0*/  SEL R20, R20, 0x2, P1 ;  /* 0x0000000214147807 */ /* 0x000fe40000800000 */
[----:B------:R-:W-:Y:S01]  /*2bf0*/  IADD3 R6, R5, UR4, R6 ;  /* 0x0000000405067c10 */ /* 0x000fe2000fffe006 */
[----:B------:R-:W-:Y:S01]  /*2c00*/  IMAD.IADD R35, R36, 0x1, R35 ;  /* 0x0000000124237824 */ /* 0x000fe200078e0223 */
[----:B------:R-:W-:Y:S01]  /*2c10*/  BAR.SYNC.DEFER_BLOCKING 0x0 ;  /* 0x0000000000007b1d */ /* 0x000fe20000010000 */
[----:B------:R-:W-:Y:S02]  /*2c20*/  LOP3.LUT R5, R0, 0xffffc000, RZ, 0xc0, !PT ;  /* 0xffffc00000057812 */ /* 0x000fe400078ec0ff */
[----:B------:R-:W-:-:S02]  /*2c30*/  SEL R24, R24, 0x3, P3 ;  /* 0x0000000318187807 */ /* 0x000fc40001800000 */
[----:B------:R-:W-:Y:S01]  /*2c40*/  SEL R0, R23, 0x3, P4 ;  /* 0x0000000317007807 */ /* 0x000fe20002000000 */
[----:B------:R-:W-:Y:S01]  /*2c50*/  IMAD.IADD R4, R37, 0x1, -R4 ;  /* 0x0000000125047824 */ /* 0x000fe200078e0a04 */
[----:B0-----:R-:W-:Y:S01]  /*2c60*/  SEL R8, R21, 0x3, P5 ;  /* 0x0000000315087807 */ /* 0x001fe20002800000 */
[----:B------:R-:W-:Y:S01]  /*2c70*/  ULDC.64 UR4, c[0x0][0x220] ;  /* 0x0000880000047ab9 */ /* 0x000fe20000000a00 */
[----:B------:R-:W-:Y:S02]  /*2c80*/  SEL R20, R20, 0x3, P6 ;  /* 0x0000000314147807 */ /* 0x000fe40003000000 */
[----:B------:R-:W-:Y:S01]  /*2c90*/  LOP3.LUT R53, R54, R53, RZ, 0xfc, !PT ;  /* 0x0000003536357212 */ /* 0x000fe200078efcff */
[----:B------:R0:W-:Y:S04]  /*2ca0*/  STS.U8 [R35], R22 ;  /* 0x0000001623007388 */ /* 0x0001e80000000000 */
[----:B------:R0:W-:Y:S04]  /*2cb0*/  STS.U8 [R35+0x10], R27 ;  /* 0x0000101b23007388 */ /* 0x0001e80000000000 */
        /* <DEDUP_REMOVED lines=13> */
[----:B------:R0:W-:Y:S01]  /*2d90*/  STS.U8 [R35+0xf0], R20 ;  /* 0x0000f01423007388 */ /* 0x0001e20000000000 */
[C---:B------:R-:W-:Y:S01]  /*2da0*/  IMAD R4, R53.reuse, 0x100, R4 ;  /* 0x0000010035047824 */ /* 0x040fe200078e0204 */
[----:B------:R-:W-:Y:S01]  /*2db0*/  BAR.SYNC.DEFER_BLOCKING 0x0 ;  /* 0x0000000000007b1d */ /* 0x000fe20000010000 */
[----:B------:R-:W-:-:S02]  /*2dc0*/  ISETP.GE.AND P0, PT, R53, 0x40, PT ;  /* 0x000000403500780c */ /* 0x000fc40003f06270 */
[----:B------:R-:W-:-:S05]  /*2dd0*/  IMAD.IADD R4, R4, 0x1, R5 ;  /* 0x0000000104047824 */ /* 0x000fca00078e0205 */
[----:B-1----:R-:W-:-:S04]  /*2de0*/  IADD3 R2, P1, R4, UR4, RZ ;  /* 0x0000000404027c10 */ /* 0x002fc8000ff3e0ff */
[----:B------:R-:W-:Y:S02]  /*2df0*/  LEA.HI.X.SX32 R3, R4, UR5, 0x1, P1 ;  /* 0x0000000504037c11 */ /* 0x000fe400088f0eff */
[----:B0-----:R-:W-:Y:S07]  /*2e00*/  @P0 EXIT ;  /* 0x000000000000094d */ /* 0x001fee0003800000 */
[----:B------:R-:W0:Y:S04]  /*2e10*/  LDS.128 R4, [R6] ;  /* 0x0000000006047984 */ /* 0x000e280000000c00 */
[----:B0-----:R-:W-:Y:S01]  /*2e20*/  STG.E.128 desc[UR6][R2.64], R4 ;  /* 0x0000000402007986 */ /* 0x001fe2000c101d06 */
[----:B------:R-:W-:Y:S05]  /*2e30*/  EXIT ;  /* 0x000000000000794d */ /* 0x000fea0003800000 */
.L_x_0:
[----:B------:R-:W-:-:S00]  /*2e40*/  BRA `(.L_x_0) ;  /* 0xfffffffc00fc7947 */ /* 0x000fc0000383ffff */
[----:B------:R-:W-:-:S00]  /*2e50*/  NOP ;  /* 0x0000000000007918 */ /* 0x000fc00000000000 */
        /* <DEDUP_REMOVED lines=10> */
.L_x_1:


//--------------------- .nv.shared.triton_poi_fused_max_pool2d_with_indices_20 --------------------------
	.section	.nv.shared.triton_poi_fused_max_pool2d_with_indices_20,"aw",@nobits
	.sectionflags	@""
	.align	16
	.zero		1024


//--------------------- .nv.constant0.triton_poi_fused_max_pool2d_with_indices_20 --------------------------
	.section	.nv.constant0.triton_poi_fused_max_pool2d_with_indices_20,"a",@progbits
	.sectionflags	@""
	.align	4
.nv.constant0.triton_poi_fused_max_pool2d_with_indices_20:
	.zero		560
